//
// Generated by NVIDIA NVVM Compiler
//
// Compiler Build ID: CL-36424714
// Cuda compilation tools, release 13.0, V13.0.88
// Based on NVVM 20.0.0
//

.version 9.0
.target sm_100
.address_size 64

	// .globl	_Z21reduceArraySingleStepPdS_ii
.extern .shared .align 16 .b8 sdata[];

.visible .entry _Z21reduceArraySingleStepPdS_ii(
	.param .u64 .ptr .align 1 _Z21reduceArraySingleStepPdS_ii_param_0,
	.param .u64 .ptr .align 1 _Z21reduceArraySingleStepPdS_ii_param_1,
	.param .u32 _Z21reduceArraySingleStepPdS_ii_param_2,
	.param .u32 _Z21reduceArraySingleStepPdS_ii_param_3
)
{
	.reg .pred 	%p<11>;
	.reg .b32 	%r<96>;
	.reg .b64 	%rd<65>;
	.reg .b64 	%fd<85>;

	ld.param.u64 	%rd3, [_Z21reduceArraySingleStepPdS_ii_param_0];
	ld.param.u64 	%rd2, [_Z21reduceArraySingleStepPdS_ii_param_1];
	ld.param.u32 	%r24, [_Z21reduceArraySingleStepPdS_ii_param_2];
	ld.param.u32 	%r25, [_Z21reduceArraySingleStepPdS_ii_param_3];
	cvta.to.global.u64 	%rd1, %rd3;
	mov.u32 	%r26, %ctaid.x;
	mov.u32 	%r27, %ntid.x;
	mov.u32 	%r28, %tid.x;
	mad.lo.s32 	%r1, %r26, %r27, %r28;
	add.s32 	%r29, %r24, %r25;
	add.s32 	%r30, %r29, -1;
	div.s32 	%r31, %r30, %r25;
	setp.ge.s32 	%p1, %r1, %r31;
	@%p1 bra 	$L__BB0_15;
	mul.lo.s32 	%r2, %r25, %r1;
	setp.lt.s32 	%p2, %r25, 1;
	mov.f64 	%fd84, 0d0000000000000000;
	@%p2 bra 	$L__BB0_14;
	and.b32  	%r3, %r25, 15;
	setp.lt.u32 	%p3, %r25, 16;
	mov.f64 	%fd84, 0d0000000000000000;
	mov.b32 	%r92, 0;
	@%p3 bra 	$L__BB0_5;
	and.b32  	%r92, %r25, 2147483632;
	neg.s32 	%r90, %r92;
	add.s32 	%r89, %r2, 7;
	mov.f64 	%fd84, 0d0000000000000000;
$L__BB0_4:
	.pragma "nounroll";
	add.s32 	%r33, %r89, -7;
	rem.s32 	%r34, %r33, %r24;
	mul.wide.s32 	%rd4, %r34, 8;
	add.s64 	%rd5, %rd1, %rd4;
	ld.global.f64 	%fd18, [%rd5];
	add.f64 	%fd19, %fd84, %fd18;
	add.s32 	%r35, %r89, -6;
	rem.s32 	%r36, %r35, %r24;
	mul.wide.s32 	%rd6, %r36, 8;
	add.s64 	%rd7, %rd1, %rd6;
	ld.global.f64 	%fd20, [%rd7];
	add.f64 	%fd21, %fd19, %fd20;
	add.s32 	%r37, %r89, -5;
	rem.s32 	%r38, %r37, %r24;
	mul.wide.s32 	%rd8, %r38, 8;
	add.s64 	%rd9, %rd1, %rd8;
	ld.global.f64 	%fd22, [%rd9];
	add.f64 	%fd23, %fd21, %fd22;
	add.s32 	%r39, %r89, -4;
	rem.s32 	%r40, %r39, %r24;
	mul.wide.s32 	%rd10, %r40, 8;
	add.s64 	%rd11, %rd1, %rd10;
	ld.global.f64 	%fd24, [%rd11];
	add.f64 	%fd25, %fd23, %fd24;
	add.s32 	%r41, %r89, -3;
	rem.s32 	%r42, %r41, %r24;
	mul.wide.s32 	%rd12, %r42, 8;
	add.s64 	%rd13, %rd1, %rd12;
	ld.global.f64 	%fd26, [%rd13];
	add.f64 	%fd27, %fd25, %fd26;
	add.s32 	%r43, %r89, -2;
	rem.s32 	%r44, %r43, %r24;
	mul.wide.s32 	%rd14, %r44, 8;
	add.s64 	%rd15, %rd1, %rd14;
	ld.global.f64 	%fd28, [%rd15];
	add.f64 	%fd29, %fd27, %fd28;
	add.s32 	%r45, %r89, -1;
	rem.s32 	%r46, %r45, %r24;
	mul.wide.s32 	%rd16, %r46, 8;
	add.s64 	%rd17, %rd1, %rd16;
	ld.global.f64 	%fd30, [%rd17];
	add.f64 	%fd31, %fd29, %fd30;
	add.s32 	%r47, %r89, 8;
	rem.s32 	%r48, %r89, %r24;
	mul.wide.s32 	%rd18, %r48, 8;
	add.s64 	%rd19, %rd1, %rd18;
	ld.global.f64 	%fd32, [%rd19];
	add.f64 	%fd33, %fd31, %fd32;
	add.s32 	%r49, %r89, 1;
	rem.s32 	%r50, %r49, %r24;
	mul.wide.s32 	%rd20, %r50, 8;
	add.s64 	%rd21, %rd1, %rd20;
	ld.global.f64 	%fd34, [%rd21];
	add.f64 	%fd35, %fd33, %fd34;
	add.s32 	%r51, %r89, 2;
	rem.s32 	%r52, %r51, %r24;
	mul.wide.s32 	%rd22, %r52, 8;
	add.s64 	%rd23, %rd1, %rd22;
	ld.global.f64 	%fd36, [%rd23];
	add.f64 	%fd37, %fd35, %fd36;
	add.s32 	%r53, %r89, 3;
	rem.s32 	%r54, %r53, %r24;
	mul.wide.s32 	%rd24, %r54, 8;
	add.s64 	%rd25, %rd1, %rd24;
	ld.global.f64 	%fd38, [%rd25];
	add.f64 	%fd39, %fd37, %fd38;
	add.s32 	%r55, %r89, 4;
	rem.s32 	%r56, %r55, %r24;
	mul.wide.s32 	%rd26, %r56, 8;
	add.s64 	%rd27, %rd1, %rd26;
	ld.global.f64 	%fd40, [%rd27];
	add.f64 	%fd41, %fd39, %fd40;
	add.s32 	%r57, %r89, 5;
	rem.s32 	%r58, %r57, %r24;
	mul.wide.s32 	%rd28, %r58, 8;
	add.s64 	%rd29, %rd1, %rd28;
	ld.global.f64 	%fd42, [%rd29];
	add.f64 	%fd43, %fd41, %fd42;
	add.s32 	%r59, %r89, 6;
	rem.s32 	%r60, %r59, %r24;
	mul.wide.s32 	%rd30, %r60, 8;
	add.s64 	%rd31, %rd1, %rd30;
	ld.global.f64 	%fd44, [%rd31];
	add.f64 	%fd45, %fd43, %fd44;
	add.s32 	%r61, %r89, 7;
	rem.s32 	%r62, %r61, %r24;
	mul.wide.s32 	%rd32, %r62, 8;
	add.s64 	%rd33, %rd1, %rd32;
	ld.global.f64 	%fd46, [%rd33];
	add.f64 	%fd47, %fd45, %fd46;
	rem.s32 	%r63, %r47, %r24;
	mul.wide.s32 	%rd34, %r63, 8;
	add.s64 	%rd35, %rd1, %rd34;
	ld.global.f64 	%fd48, [%rd35];
	add.f64 	%fd84, %fd47, %fd48;
	add.s32 	%r90, %r90, 16;
	add.s32 	%r89, %r89, 16;
	setp.ne.s32 	%p4, %r90, 0;
	@%p4 bra 	$L__BB0_4;
$L__BB0_5:
	setp.eq.s32 	%p5, %r3, 0;
	@%p5 bra 	$L__BB0_14;
	and.b32  	%r12, %r25, 7;
	setp.lt.u32 	%p6, %r3, 8;
	@%p6 bra 	$L__BB0_8;
	add.s32 	%r64, %r92, %r2;
	rem.s32 	%r65, %r64, %r24;
	mul.wide.s32 	%rd36, %r65, 8;
	add.s64 	%rd37, %rd1, %rd36;
	ld.global.f64 	%fd50, [%rd37];
	add.f64 	%fd51, %fd84, %fd50;
	add.s32 	%r66, %r64, 1;
	rem.s32 	%r67, %r66, %r24;
	mul.wide.s32 	%rd38, %r67, 8;
	add.s64 	%rd39, %rd1, %rd38;
	ld.global.f64 	%fd52, [%rd39];
	add.f64 	%fd53, %fd51, %fd52;
	add.s32 	%r68, %r64, 2;
	rem.s32 	%r69, %r68, %r24;
	mul.wide.s32 	%rd40, %r69, 8;
	add.s64 	%rd41, %rd1, %rd40;
	ld.global.f64 	%fd54, [%rd41];
	add.f64 	%fd55, %fd53, %fd54;
	add.s32 	%r70, %r64, 3;
	rem.s32 	%r71, %r70, %r24;
	mul.wide.s32 	%rd42, %r71, 8;
	add.s64 	%rd43, %rd1, %rd42;
	ld.global.f64 	%fd56, [%rd43];
	add.f64 	%fd57, %fd55, %fd56;
	add.s32 	%r72, %r64, 4;
	rem.s32 	%r73, %r72, %r24;
	mul.wide.s32 	%rd44, %r73, 8;
	add.s64 	%rd45, %rd1, %rd44;
	ld.global.f64 	%fd58, [%rd45];
	add.f64 	%fd59, %fd57, %fd58;
	add.s32 	%r74, %r64, 5;
	rem.s32 	%r75, %r74, %r24;
	mul.wide.s32 	%rd46, %r75, 8;
	add.s64 	%rd47, %rd1, %rd46;
	ld.global.f64 	%fd60, [%rd47];
	add.f64 	%fd61, %fd59, %fd60;
	add.s32 	%r76, %r64, 6;
	rem.s32 	%r77, %r76, %r24;
	mul.wide.s32 	%rd48, %r77, 8;
	add.s64 	%rd49, %rd1, %rd48;
	ld.global.f64 	%fd62, [%rd49];
	add.f64 	%fd63, %fd61, %fd62;
	add.s32 	%r78, %r64, 7;
	rem.s32 	%r79, %r78, %r24;
	mul.wide.s32 	%rd50, %r79, 8;
	add.s64 	%rd51, %rd1, %rd50;
	ld.global.f64 	%fd64, [%rd51];
	add.f64 	%fd84, %fd63, %fd64;
	add.s32 	%r92, %r92, 8;
$L__BB0_8:
	setp.eq.s32 	%p7, %r12, 0;
	@%p7 bra 	$L__BB0_14;
	and.b32  	%r15, %r25, 3;
	setp.lt.u32 	%p8, %r12, 4;
	@%p8 bra 	$L__BB0_11;
	add.s32 	%r80, %r92, %r2;
	rem.s32 	%r81, %r80, %r24;
	mul.wide.s32 	%rd52, %r81, 8;
	add.s64 	%rd53, %rd1, %rd52;
	ld.global.f64 	%fd66, [%rd53];
	add.f64 	%fd67, %fd84, %fd66;
	add.s32 	%r82, %r80, 1;
	rem.s32 	%r83, %r82, %r24;
	mul.wide.s32 	%rd54, %r83, 8;
	add.s64 	%rd55, %rd1, %rd54;
	ld.global.f64 	%fd68, [%rd55];
	add.f64 	%fd69, %fd67, %fd68;
	add.s32 	%r84, %r80, 2;
	rem.s32 	%r85, %r84, %r24;
	mul.wide.s32 	%rd56, %r85, 8;
	add.s64 	%rd57, %rd1, %rd56;
	ld.global.f64 	%fd70, [%rd57];
	add.f64 	%fd71, %fd69, %fd70;
	add.s32 	%r86, %r80, 3;
	rem.s32 	%r87, %r86, %r24;
	mul.wide.s32 	%rd58, %r87, 8;
	add.s64 	%rd59, %rd1, %rd58;
	ld.global.f64 	%fd72, [%rd59];
	add.f64 	%fd84, %fd71, %fd72;
	add.s32 	%r92, %r92, 4;
$L__BB0_11:
	setp.eq.s32 	%p9, %r15, 0;
	@%p9 bra 	$L__BB0_14;
	add.s32 	%r95, %r92, %r2;
	neg.s32 	%r94, %r15;
$L__BB0_13:
	.pragma "nounroll";
	rem.s32 	%r88, %r95, %r24;
	mul.wide.s32 	%rd60, %r88, 8;
	add.s64 	%rd61, %rd1, %rd60;
	ld.global.f64 	%fd73, [%rd61];
	add.f64 	%fd84, %fd84, %fd73;
	add.s32 	%r95, %r95, 1;
	add.s32 	%r94, %r94, 1;
	setp.ne.s32 	%p10, %r94, 0;
	@%p10 bra 	$L__BB0_13;
$L__BB0_14:
	cvt.rn.f64.s32 	%fd74, %r25;
	div.rn.f64 	%fd75, %fd84, %fd74;
	cvta.to.global.u64 	%rd62, %rd2;
	mul.wide.s32 	%rd63, %r1, 8;
	add.s64 	%rd64, %rd62, %rd63;
	st.global.f64 	[%rd64], %fd75;
$L__BB0_15:
	ret;

}
	// .globl	_Z11reduceBlockPdS_jii
.visible .entry _Z11reduceBlockPdS_jii(
	.param .u64 .ptr .align 1 _Z11reduceBlockPdS_jii_param_0,
	.param .u64 .ptr .align 1 _Z11reduceBlockPdS_jii_param_1,
	.param .u32 _Z11reduceBlockPdS_jii_param_2,
	.param .u32 _Z11reduceBlockPdS_jii_param_3,
	.param .u32 _Z11reduceBlockPdS_jii_param_4
)
{
	.reg .pred 	%p<14>;
	.reg .b32 	%r<146>;
	.reg .b64 	%rd<37>;
	.reg .b64 	%fd<60>;

	ld.param.u64 	%rd3, [_Z11reduceBlockPdS_jii_param_0];
	ld.param.u64 	%rd2, [_Z11reduceBlockPdS_jii_param_1];
	ld.param.u32 	%r54, [_Z11reduceBlockPdS_jii_param_2];
	ld.param.u32 	%r55, [_Z11reduceBlockPdS_jii_param_3];
	ld.param.u32 	%r56, [_Z11reduceBlockPdS_jii_param_4];
	cvta.to.global.u64 	%rd1, %rd3;
	mov.u32 	%r57, %ctaid.x;
	mov.u32 	%r1, %ntid.x;
	mov.u32 	%r58, %tid.x;
	mad.lo.s32 	%r2, %r57, %r1, %r58;
	setp.lt.s32 	%p1, %r55, 1;
	mov.f64 	%fd59, 0d0000000000000000;
	@%p1 bra 	$L__BB1_13;
	and.b32  	%r3, %r55, 7;
	setp.lt.u32 	%p2, %r55, 8;
	mov.b32 	%r138, 0;
	mov.u32 	%r143, %r138;
	@%p2 bra 	$L__BB1_4;
	and.b32  	%r138, %r55, 2147483640;
	neg.s32 	%r132, %r138;
	shl.b32 	%r6, %r1, 3;
	shl.b32 	%r130, %r1, 1;
	mul.lo.s32 	%r129, %r1, 3;
	shl.b32 	%r128, %r1, 2;
	mul.lo.s32 	%r127, %r1, 5;
	mul.lo.s32 	%r126, %r1, 6;
	mul.lo.s32 	%r125, %r1, 7;
	mov.b32 	%r124, 0;
	mov.u32 	%r131, %r1;
	mov.u32 	%r143, %r124;
$L__BB1_3:
	.pragma "nounroll";
	rem.u32 	%r62, %r124, %r54;
	add.s32 	%r63, %r62, %r2;
	mul.wide.u32 	%rd4, %r63, 8;
	add.s64 	%rd5, %rd1, %rd4;
	ld.global.f64 	%fd4, [%rd5];
	cvt.rn.f64.s32 	%fd5, %r143;
	add.f64 	%fd6, %fd4, %fd5;
	cvt.rzi.s32.f64 	%r64, %fd6;
	rem.u32 	%r65, %r131, %r54;
	add.s32 	%r66, %r65, %r2;
	mul.wide.u32 	%rd6, %r66, 8;
	add.s64 	%rd7, %rd1, %rd6;
	ld.global.f64 	%fd7, [%rd7];
	cvt.rn.f64.s32 	%fd8, %r64;
	add.f64 	%fd9, %fd7, %fd8;
	cvt.rzi.s32.f64 	%r67, %fd9;
	rem.u32 	%r68, %r130, %r54;
	add.s32 	%r69, %r68, %r2;
	mul.wide.u32 	%rd8, %r69, 8;
	add.s64 	%rd9, %rd1, %rd8;
	ld.global.f64 	%fd10, [%rd9];
	cvt.rn.f64.s32 	%fd11, %r67;
	add.f64 	%fd12, %fd10, %fd11;
	cvt.rzi.s32.f64 	%r70, %fd12;
	rem.u32 	%r71, %r129, %r54;
	add.s32 	%r72, %r71, %r2;
	mul.wide.u32 	%rd10, %r72, 8;
	add.s64 	%rd11, %rd1, %rd10;
	ld.global.f64 	%fd13, [%rd11];
	cvt.rn.f64.s32 	%fd14, %r70;
	add.f64 	%fd15, %fd13, %fd14;
	cvt.rzi.s32.f64 	%r73, %fd15;
	rem.u32 	%r74, %r128, %r54;
	add.s32 	%r75, %r74, %r2;
	mul.wide.u32 	%rd12, %r75, 8;
	add.s64 	%rd13, %rd1, %rd12;
	ld.global.f64 	%fd16, [%rd13];
	cvt.rn.f64.s32 	%fd17, %r73;
	add.f64 	%fd18, %fd16, %fd17;
	cvt.rzi.s32.f64 	%r76, %fd18;
	rem.u32 	%r77, %r127, %r54;
	add.s32 	%r78, %r77, %r2;
	mul.wide.u32 	%rd14, %r78, 8;
	add.s64 	%rd15, %rd1, %rd14;
	ld.global.f64 	%fd19, [%rd15];
	cvt.rn.f64.s32 	%fd20, %r76;
	add.f64 	%fd21, %fd19, %fd20;
	cvt.rzi.s32.f64 	%r79, %fd21;
	rem.u32 	%r80, %r126, %r54;
	add.s32 	%r81, %r80, %r2;
	mul.wide.u32 	%rd16, %r81, 8;
	add.s64 	%rd17, %rd1, %rd16;
	ld.global.f64 	%fd22, [%rd17];
	cvt.rn.f64.s32 	%fd23, %r79;
	add.f64 	%fd24, %fd22, %fd23;
	cvt.rzi.s32.f64 	%r82, %fd24;
	rem.u32 	%r83, %r125, %r54;
	add.s32 	%r84, %r83, %r2;
	mul.wide.u32 	%rd18, %r84, 8;
	add.s64 	%rd19, %rd1, %rd18;
	ld.global.f64 	%fd25, [%rd19];
	cvt.rn.f64.s32 	%fd26, %r82;
	add.f64 	%fd27, %fd25, %fd26;
	cvt.rzi.s32.f64 	%r143, %fd27;
	add.s32 	%r132, %r132, 8;
	add.s32 	%r131, %r131, %r6;
	add.s32 	%r130, %r130, %r6;
	add.s32 	%r129, %r129, %r6;
	add.s32 	%r128, %r128, %r6;
	add.s32 	%r127, %r127, %r6;
	add.s32 	%r126, %r126, %r6;
	add.s32 	%r125, %r125, %r6;
	add.s32 	%r124, %r124, %r6;
	setp.ne.s32 	%p3, %r132, 0;
	@%p3 bra 	$L__BB1_3;
$L__BB1_4:
	setp.eq.s32 	%p4, %r3, 0;
	@%p4 bra 	$L__BB1_12;
	and.b32  	%r36, %r55, 3;
	setp.lt.u32 	%p5, %r3, 4;
	@%p5 bra 	$L__BB1_7;
	mul.lo.s32 	%r86, %r138, %r1;
	rem.u32 	%r87, %r86, %r54;
	add.s32 	%r88, %r87, %r2;
	mul.wide.u32 	%rd20, %r88, 8;
	add.s64 	%rd21, %rd1, %rd20;
	ld.global.f64 	%fd28, [%rd21];
	cvt.rn.f64.s32 	%fd29, %r143;
	add.f64 	%fd30, %fd28, %fd29;
	cvt.rzi.s32.f64 	%r89, %fd30;
	add.s32 	%r90, %r86, %r1;
	rem.u32 	%r91, %r90, %r54;
	add.s32 	%r92, %r91, %r2;
	mul.wide.u32 	%rd22, %r92, 8;
	add.s64 	%rd23, %rd1, %rd22;
	ld.global.f64 	%fd31, [%rd23];
	cvt.rn.f64.s32 	%fd32, %r89;
	add.f64 	%fd33, %fd31, %fd32;
	cvt.rzi.s32.f64 	%r93, %fd33;
	add.s32 	%r94, %r90, %r1;
	rem.u32 	%r95, %r94, %r54;
	add.s32 	%r96, %r95, %r2;
	mul.wide.u32 	%rd24, %r96, 8;
	add.s64 	%rd25, %rd1, %rd24;
	ld.global.f64 	%fd34, [%rd25];
	cvt.rn.f64.s32 	%fd35, %r93;
	add.f64 	%fd36, %fd34, %fd35;
	cvt.rzi.s32.f64 	%r97, %fd36;
	add.s32 	%r98, %r94, %r1;
	rem.u32 	%r99, %r98, %r54;
	add.s32 	%r100, %r99, %r2;
	mul.wide.u32 	%rd26, %r100, 8;
	add.s64 	%rd27, %rd1, %rd26;
	ld.global.f64 	%fd37, [%rd27];
	cvt.rn.f64.s32 	%fd38, %r97;
	add.f64 	%fd39, %fd37, %fd38;
	cvt.rzi.s32.f64 	%r143, %fd39;
	add.s32 	%r138, %r138, 4;
$L__BB1_7:
	setp.eq.s32 	%p6, %r36, 0;
	@%p6 bra 	$L__BB1_12;
	setp.eq.s32 	%p7, %r36, 1;
	@%p7 bra 	$L__BB1_10;
	mul.lo.s32 	%r102, %r138, %r1;
	rem.u32 	%r103, %r102, %r54;
	add.s32 	%r104, %r103, %r2;
	mul.wide.u32 	%rd28, %r104, 8;
	add.s64 	%rd29, %rd1, %rd28;
	ld.global.f64 	%fd40, [%rd29];
	cvt.rn.f64.s32 	%fd41, %r143;
	add.f64 	%fd42, %fd40, %fd41;
	cvt.rzi.s32.f64 	%r105, %fd42;
	add.s32 	%r106, %r102, %r1;
	rem.u32 	%r107, %r106, %r54;
	add.s32 	%r108, %r107, %r2;
	mul.wide.u32 	%rd30, %r108, 8;
	add.s64 	%rd31, %rd1, %rd30;
	ld.global.f64 	%fd43, [%rd31];
	cvt.rn.f64.s32 	%fd44, %r105;
	add.f64 	%fd45, %fd43, %fd44;
	cvt.rzi.s32.f64 	%r143, %fd45;
	add.s32 	%r138, %r138, 2;
$L__BB1_10:
	and.b32  	%r109, %r55, 1;
	setp.eq.b32 	%p8, %r109, 1;
	not.pred 	%p9, %p8;
	@%p9 bra 	$L__BB1_12;
	mul.lo.s32 	%r110, %r138, %r1;
	rem.u32 	%r111, %r110, %r54;
	add.s32 	%r112, %r111, %r2;
	mul.wide.u32 	%rd32, %r112, 8;
	add.s64 	%rd33, %rd1, %rd32;
	ld.global.f64 	%fd46, [%rd33];
	cvt.rn.f64.s32 	%fd47, %r143;
	add.f64 	%fd48, %fd46, %fd47;
	cvt.rzi.s32.f64 	%r143, %fd48;
$L__BB1_12:
	cvt.rn.f64.s32 	%fd59, %r143;
$L__BB1_13:
	cvt.rn.f64.s32 	%fd49, %r55;
	div.rn.f64 	%fd50, %fd59, %fd49;
	shl.b32 	%r114, %r2, 3;
	mov.u32 	%r115, sdata;
	add.s32 	%r49, %r115, %r114;
	st.shared.f64 	[%r49], %fd50;
	bar.sync 	0;
	setp.gt.s32 	%p10, %r56, 512;
	mov.b32 	%r145, 511;
	@%p10 bra 	$L__BB1_19;
	mov.b32 	%r144, 512;
$L__BB1_15:
	setp.ge.u32 	%p11, %r2, %r144;
	@%p11 bra 	$L__BB1_17;
	shl.b32 	%r117, %r144, 3;
	add.s32 	%r118, %r49, %r117;
	ld.shared.f64 	%fd51, [%r118];
	ld.shared.f64 	%fd52, [%r49];
	add.f64 	%fd53, %fd51, %fd52;
	mul.f64 	%fd54, %fd53, 0d3FE0000000000000;
	st.shared.f64 	[%r49], %fd54;
$L__BB1_17:
	shr.u32 	%r144, %r144, 1;
	setp.ge.s32 	%p12, %r144, %r56;
	@%p12 bra 	$L__BB1_15;
	add.s32 	%r145, %r144, -1;
$L__BB1_19:
	setp.ge.u32 	%p13, %r2, %r56;
	@%p13 bra 	$L__BB1_21;
	ld.shared.f64 	%fd55, [%r49];
	add.s32 	%r119, %r56, %r2;
	and.b32  	%r120, %r145, %r119;
	shl.b32 	%r121, %r120, 3;
	add.s32 	%r123, %r115, %r121;
	ld.shared.f64 	%fd56, [%r123];
	add.f64 	%fd57, %fd55, %fd56;
	mul.f64 	%fd58, %fd57, 0d3FE0000000000000;
	cvta.to.global.u64 	%rd34, %rd2;
	mul.wide.u32 	%rd35, %r2, 8;
	add.s64 	%rd36, %rd34, %rd35;
	st.global.f64 	[%rd36], %fd58;
$L__BB1_21:
	ret;

}


// ===== COMPILED SASS (sm_100) =====

	.target	sm_100

	.elftype	@"ET_EXEC"


//--------------------- .note.nv.tkinfo           --------------------------
	.section	.note.nv.tkinfo,"",@"SHT_NOTE"
	.sectionflags	@"SHF_NOTE_NV_TKINFO"
	.tkinfo
        /*0018*/ 	.word	0x00000002
        /*0030*/ 	.string	""
        /*0030*/ 	.string	"ptxas"
        /*0030*/ 	.string	"Cuda compilation tools, release 13.0, V13.0.88"
        /*0030*/ 	.string	"Build cuda_13.0.r13.0/compiler.36424714_0"
        /*0030*/ 	.string	"-arch sm_100 -m 64 "



//--------------------- .note.nv.cuinfo           --------------------------
	.section	.note.nv.cuinfo,"",@"SHT_NOTE"
	.sectionflags	@"SHF_NOTE_NV_CUINFO"
        /*0018*/ 	.short	0x0002
        /*001a*/ 	.short	0x0064
        /*001c*/ 	.short	0x0082
	.zero		2


//--------------------- .nv.info                  --------------------------
	.section	.nv.info,"",@"SHT_CUDA_INFO"
	.align	4


	//----- nvinfo : EIATTR_REGCOUNT
	.align		4
        /*0000*/ 	.byte	0x04, 0x2f
        /*0002*/ 	.short	(.L_1 - .L_0)
	.align		4
.L_0:
        /*0004*/ 	.word	index@(_Z21reduceArraySingleStepPdS_ii)
        /*0008*/ 	.word	0x0000001d


	//----- nvinfo : EIATTR_FRAME_SIZE
	.align		4
.L_1:
        /*000c*/ 	.byte	0x04, 0x11
        /*000e*/ 	.short	(.L_3 - .L_2)
	.align		4
.L_2:
        /*0010*/ 	.word	index@($__internal_1_$__cuda_sm20_div_rn_f64_full)
        /*0014*/ 	.word	0x00000000


	//----- nvinfo : EIATTR_FRAME_SIZE
	.align		4
.L_3:
        /*0018*/ 	.byte	0x04, 0x11
        /*001a*/ 	.short	(.L_5 - .L_4)
	.align		4
.L_4:
        /*001c*/ 	.word	index@(_Z21reduceArraySingleStepPdS_ii)
        /*0020*/ 	.word	0x00000000


	//----- nvinfo : EIATTR_REGCOUNT
	.align		4
.L_5:
        /*0024*/ 	.byte	0x04, 0x2f
        /*0026*/ 	.short	(.L_7 - .L_6)
	.align		4
.L_6:
        /*0028*/ 	.word	index@(_Z11reduceBlockPdS_jii)
        /*002c*/ 	.word	0x00000020


	//----- nvinfo : EIATTR_FRAME_SIZE
	.align		4
.L_7:
        /*0030*/ 	.byte	0x04, 0x11
        /*0032*/ 	.short	(.L_9 - .L_8)
	.align		4
.L_8:
        /*0034*/ 	.word	index@($__internal_0_$__cuda_sm20_div_rn_f64_full)
        /*0038*/ 	.word	0x00000000


	//----- nvinfo : EIATTR_FRAME_SIZE
	.align		4
.L_9:
        /*003c*/ 	.byte	0x04, 0x11
        /*003e*/ 	.short	(.L_11 - .L_10)
	.align		4
.L_10:
        /*0040*/ 	.word	index@(_Z11reduceBlockPdS_jii)
        /*0044*/ 	.word	0x00000000


	//----- nvinfo : EIATTR_MIN_STACK_SIZE
	.align		4
.L_11:
        /*0048*/ 	.byte	0x04, 0x12
        /*004a*/ 	.short	(.L_13 - .L_12)
	.align		4
.L_12:
        /*004c*/ 	.word	index@(_Z11reduceBlockPdS_jii)
        /*0050*/ 	.word	0x00000000


	//----- nvinfo : EIATTR_MIN_STACK_SIZE
	.align		4
.L_13:
        /*0054*/ 	.byte	0x04, 0x12
        /*0056*/ 	.short	(.L_15 - .L_14)
	.align		4
.L_14:
        /*0058*/ 	.word	index@(_Z21reduceArraySingleStepPdS_ii)
        /*005c*/ 	.word	0x00000000
.L_15:


//--------------------- .nv.compat                --------------------------
	.section	.nv.compat,"",@"SHT_CUDA_COMPAT_INFO"
	.align	4
        /*0000*/ 	.byte	0x02, 0x09, 0x00, 0x00, 0x02, 0x02, 0x01, 0x00, 0x02, 0x05, 0x05, 0x00, 0x03, 0x07, 0x01, 0x01
        /*0010*/ 	.byte	0x02, 0x03, 0x00, 0x00, 0x02, 0x06, 0x01, 0x00, 0x04, 0x0b, 0x08, 0x00, 0x01, 0x00, 0x00, 0x00
        /*0020*/ 	.byte	0x00, 0x00, 0x00, 0x00


//--------------------- .nv.info._Z11reduceBlockPdS_jii --------------------------
	.section	.nv.info._Z11reduceBlockPdS_jii,"",@"SHT_CUDA_INFO"
	.sectionflags	@""
	.align	4


	//----- nvinfo : EIATTR_CUDA_API_VERSION
	.align		4
        /*0000*/ 	.byte	0x04, 0x37
        /*0002*/ 	.short	(.L_17 - .L_16)
.L_16:
        /*0004*/ 	.word	0x00000082


	//----- nvinfo : EIATTR_KPARAM_INFO
	.align		4
.L_17:
        /*0008*/ 	.byte	0x04, 0x17
        /*000a*/ 	.short	(.L_19 - .L_18)
.L_18:
        /*000c*/ 	.word	0x00000000
        /*0010*/ 	.short	0x0004
        /*0012*/ 	.short	0x0018
        /*0014*/ 	.byte	0x00, 0xf0, 0x11, 0x00


	//----- nvinfo : EIATTR_KPARAM_INFO
	.align		4
.L_19:
        /*0018*/ 	.byte	0x04, 0x17
        /*001a*/ 	.short	(.L_21 - .L_20)
.L_20:
        /*001c*/ 	.word	0x00000000
        /*0020*/ 	.short	0x0003
        /*0022*/ 	.short	0x0014
        /*0024*/ 	.byte	0x00, 0xf0, 0x11, 0x00


	//----- nvinfo : EIATTR_KPARAM_INFO
	.align		4
.L_21:
        /*0028*/ 	.byte	0x04, 0x17
        /*002a*/ 	.short	(.L_23 - .L_22)
.L_22:
        /*002c*/ 	.word	0x00000000
        /*0030*/ 	.short	0x0002
        /*0032*/ 	.short	0x0010
        /*0034*/ 	.byte	0x00, 0xf0, 0x11, 0x00


	//----- nvinfo : EIATTR_KPARAM_INFO
	.align		4
.L_23:
        /*0038*/ 	.byte	0x04, 0x17
        /*003a*/ 	.short	(.L_25 - .L_24)
.L_24:
        /*003c*/ 	.word	0x00000000
        /*0040*/ 	.short	0x0001
        /*0042*/ 	.short	0x0008
        /*0044*/ 	.byte	0x00, 0xf5, 0x21, 0x00


	//----- nvinfo : EIATTR_KPARAM_INFO
	.align		4
.L_25:
        /*0048*/ 	.byte	0x04, 0x17
        /*004a*/ 	.short	(.L_27 - .L_26)
.L_26:
        /*004c*/ 	.word	0x00000000
        /*0050*/ 	.short	0x0000
        /*0052*/ 	.short	0x0000
        /*0054*/ 	.byte	0x00, 0xf5, 0x21, 0x00


	//----- nvinfo : EIATTR_SPARSE_MMA_MASK
	.align		4
.L_27:
        /*0058*/ 	.byte	0x03, 0x50
        /*005a*/ 	.short	0x0000


	//----- nvinfo : EIATTR_MAXREG_COUNT
	.align		4
        /*005c*/ 	.byte	0x03, 0x1b
        /*005e*/ 	.short	0x00ff


	//----- nvinfo : EIATTR_NUM_BARRIERS
	.align		4
        /*0060*/ 	.byte	0x02, 0x4c
        /*0062*/ 	.byte	0x01
	.zero		1


	//----- nvinfo : EIATTR_MERCURY_ISA_VERSION
	.align		4
        /*0064*/ 	.byte	0x03, 0x5f
        /*0066*/ 	.short	0x0101


	//----- nvinfo : EIATTR_VRC_CTA_INIT_COUNT
	.align		4
        /*0068*/ 	.byte	0x02, 0x4a
	.zero		1
	.zero		1


	//----- nvinfo : EIATTR_EXIT_INSTR_OFFSETS
	.align		4
        /*006c*/ 	.byte	0x04, 0x1c
        /*006e*/ 	.short	(.L_29 - .L_28)


	//   ....[0]....
.L_28:
        /*0070*/ 	.word	0x000016c0


	//   ....[1]....
        /*0074*/ 	.word	0x00001770


	//----- nvinfo : EIATTR_CRS_STACK_SIZE
	.align		4
.L_29:
        /*0078*/ 	.byte	0x04, 0x1e
        /*007a*/ 	.short	(.L_31 - .L_30)
.L_30:
        /*007c*/ 	.word	0x00000000


	//----- nvinfo : EIATTR_CBANK_PARAM_SIZE
	.align		4
.L_31:
        /*0080*/ 	.byte	0x03, 0x19
        /*0082*/ 	.short	0x001c


	//----- nvinfo : EIATTR_PARAM_CBANK
	.align		4
        /*0084*/ 	.byte	0x04, 0x0a
        /*0086*/ 	.short	(.L_33 - .L_32)
	.align		4
.L_32:
        /*0088*/ 	.word	index@(.nv.constant0._Z11reduceBlockPdS_jii)
        /*008c*/ 	.short	0x0380
        /*008e*/ 	.short	0x001c


	//----- nvinfo : EIATTR_SW_WAR
	.align		4
.L_33:
        /*0090*/ 	.byte	0x04, 0x36
        /*0092*/ 	.short	(.L_35 - .L_34)
.L_34:
        /*0094*/ 	.word	0x00000008
.L_35:


//--------------------- .nv.info._Z21reduceArraySingleStepPdS_ii --------------------------
	.section	.nv.info._Z21reduceArraySingleStepPdS_ii,"",@"SHT_CUDA_INFO"
	.sectionflags	@""
	.align	4


	//----- nvinfo : EIATTR_CUDA_API_VERSION
	.align		4
        /*0000*/ 	.byte	0x04, 0x37
        /*0002*/ 	.short	(.L_37 - .L_36)
.L_36:
        /*0004*/ 	.word	0x00000082


	//----- nvinfo : EIATTR_KPARAM_INFO
	.align		4
.L_37:
        /*0008*/ 	.byte	0x04, 0x17
        /*000a*/ 	.short	(.L_39 - .L_38)
.L_38:
        /*000c*/ 	.word	0x00000000
        /*0010*/ 	.short	0x0003
        /*0012*/ 	.short	0x0014
        /*0014*/ 	.byte	0x00, 0xf0, 0x11, 0x00


	//----- nvinfo : EIATTR_KPARAM_INFO
	.align		4
.L_39:
        /*0018*/ 	.byte	0x04, 0x17
        /*001a*/ 	.short	(.L_41 - .L_40)
.L_40:
        /*001c*/ 	.word	0x00000000
        /*0020*/ 	.short	0x0002
        /*0022*/ 	.short	0x0010
        /*0024*/ 	.byte	0x00, 0xf0, 0x11, 0x00


	//----- nvinfo : EIATTR_KPARAM_INFO
	.align		4
.L_41:
        /*0028*/ 	.byte	0x04, 0x17
        /*002a*/ 	.short	(.L_43 - .L_42)
.L_42:
        /*002c*/ 	.word	0x00000000
        /*0030*/ 	.short	0x0001
        /*0032*/ 	.short	0x0008
        /*0034*/ 	.byte	0x00, 0xf5, 0x21, 0x00


	//----- nvinfo : EIATTR_KPARAM_INFO
	.align		4
.L_43:
        /*0038*/ 	.byte	0x04, 0x17
        /*003a*/ 	.short	(.L_45 - .L_44)
.L_44:
        /*003c*/ 	.word	0x00000000
        /*0040*/ 	.short	0x0000
        /*0042*/ 	.short	0x0000
        /*0044*/ 	.byte	0x00, 0xf5, 0x21, 0x00


	//----- nvinfo : EIATTR_SPARSE_MMA_MASK
	.align		4
.L_45:
        /*0048*/ 	.byte	0x03, 0x50
        /*004a*/ 	.short	0x0000


	//----- nvinfo : EIATTR_MAXREG_COUNT
	.align		4
        /*004c*/ 	.byte	0x03, 0x1b
        /*004e*/ 	.short	0x00ff


	//----- nvinfo : EIATTR_MERCURY_ISA_VERSION
	.align		4
        /*0050*/ 	.byte	0x03, 0x5f
        /*0052*/ 	.short	0x0101


	//----- nvinfo : EIATTR_VRC_CTA_INIT_COUNT
	.align		4
        /*0054*/ 	.byte	0x02, 0x4a
	.zero		1
	.zero		1


	//----- nvinfo : EIATTR_EXIT_INSTR_OFFSETS
	.align		4
        /*0058*/ 	.byte	0x04, 0x1c
        /*005a*/ 	.short	(.L_47 - .L_46)


	//   ....[0]....
.L_46:
        /*005c*/ 	.word	0x00000200


	//   ....[1]....
        /*0060*/ 	.word	0x000025c0


	//----- nvinfo : EIATTR_CRS_STACK_SIZE
	.align		4
.L_47:
        /*0064*/ 	.byte	0x04, 0x1e
        /*0066*/ 	.short	(.L_49 - .L_48)
.L_48:
        /*0068*/ 	.word	0x00000000


	//----- nvinfo : EIATTR_CBANK_PARAM_SIZE
	.align		4
.L_49:
        /*006c*/ 	.byte	0x03, 0x19
        /*006e*/ 	.short	0x0018


	//----- nvinfo : EIATTR_PARAM_CBANK
	.align		4
        /*0070*/ 	.byte	0x04, 0x0a
        /*0072*/ 	.short	(.L_51 - .L_50)
	.align		4
.L_50:
        /*0074*/ 	.word	index@(.nv.constant0._Z21reduceArraySingleStepPdS_ii)
        /*0078*/ 	.short	0x0380
        /*007a*/ 	.short	0x0018


	//----- nvinfo : EIATTR_SW_WAR
	.align		4
.L_51:
        /*007c*/ 	.byte	0x04, 0x36
        /*007e*/ 	.short	(.L_53 - .L_52)
.L_52:
        /*0080*/ 	.word	0x00000008
.L_53:


//--------------------- .nv.callgraph             --------------------------
	.section	.nv.callgraph,"",@"SHT_CUDA_CALLGRAPH"
	.align	4
	.sectionentsize	8
	.align		4
        /*0000*/ 	.word	0x00000000
	.align		4
        /*0004*/ 	.word	0xffffffff
	.align		4
        /*0008*/ 	.word	0x00000000
	.align		4
        /*000c*/ 	.word	0xfffffffe
	.align		4
        /*0010*/ 	.word	0x00000000
	.align		4
        /*0014*/ 	.word	0xfffffffd
	.align		4
        /*0018*/ 	.word	0x00000000
	.align		4
        /*001c*/ 	.word	0xfffffffc


//--------------------- .text._Z11reduceBlockPdS_jii --------------------------
	.section	.text._Z11reduceBlockPdS_jii,"ax",@progbits
	.align	128
        .global         _Z11reduceBlockPdS_jii
        .type           _Z11reduceBlockPdS_jii,@function
        .size           _Z11reduceBlockPdS_jii,(.L_x_30 - _Z11reduceBlockPdS_jii)
        .other          _Z11reduceBlockPdS_jii,@"STO_CUDA_ENTRY STV_DEFAULT"
_Z11reduceBlockPdS_jii:
.text._Z11reduceBlockPdS_jii:
[----:B------:R-:W-:Y:S01]  /*0000*/  LDC R1, c[0x0][0x37c] ;  /* 0x0000df00ff017b82 */ /* 0x000fe20000000800 */
[----:B------:R-:W0:Y:S01]  /*0010*/  S2R R3, SR_TID.X ;  /* 0x0000000000037919 */ /* 0x000e220000002100 */
[----:B------:R-:W1:Y:S06]  /*0020*/  LDCU UR7, c[0x0][0x394] ;  /* 0x00007280ff0777ac */ /* 0x000e6c0008000800 */
[----:B------:R-:W0:Y:S01]  /*0030*/  S2UR UR4, SR_CTAID.X ;  /* 0x00000000000479c3 */ /* 0x000e220000002500 */
[----:B------:R-:W-:Y:S01]  /*0040*/  CS2R R16, SRZ ;  /* 0x0000000000107805 */ /* 0x000fe2000001ff00 */
[----:B------:R-:W2:Y:S06]  /*0050*/  LDCU.64 UR8, c[0x0][0x358] ;  /* 0x00006b00ff0877ac */ /* 0x000eac0008000a00 */
[----:B------:R-:W0:Y:S01]  /*0060*/  LDC R0, c[0x0][0x360] ;  /* 0x0000d800ff007b82 */ /* 0x000e220000000800 */
[----:B-1----:R-:W-:Y:S01]  /*0070*/  UISETP.GE.AND UP0, UPT, UR7, 0x1, UPT ;  /* 0x000000010700788c */ /* 0x002fe2000bf06270 */
[----:B0-----:R-:W-:-:S08]  /*0080*/  IMAD R2, R0, UR4, R3 ;  /* 0x0000000400027c24 */ /* 0x001fd0000f8e0203 */
[----:B--2---:R-:W-:Y:S05]  /*0090*/  BRA.U !UP0, `(.L_x_0) ;  /* 0x0000001108c87547 */ /* 0x004fea000b800000 */
[----:B------:R-:W-:Y:S01]  /*00a0*/  UISETP.GE.U32.AND UP1, UPT, UR7, 0x8, UPT ;  /* 0x000000080700788c */ /* 0x000fe2000bf26070 */
[----:B------:R-:W-:Y:S01]  /*00b0*/  IMAD.MOV.U32 R16, RZ, RZ, RZ ;  /* 0x000000ffff107224 */ /* 0x000fe200078e00ff */
[----:B------:R-:W-:Y:S01]  /*00c0*/  ULOP3.LUT UR5, UR7, 0x7, URZ, 0xc0, !UPT ;  /* 0x0000000707057892 */ /* 0x000fe2000f8ec0ff */
[----:B------:R-:W-:-:S03]  /*00d0*/  UMOV UR4, URZ ;  /* 0x000000ff00047c82 */ /* 0x000fc60008000000 */
[----:B------:R-:W-:-:S03]  /*00e0*/  UISETP.NE.AND UP0, UPT, UR5, URZ, UPT ;  /* 0x000000ff0500728c */ /* 0x000fc6000bf05270 */
[----:B------:R-:W-:Y:S08]  /*00f0*/  BRA.U !UP1, `(.L_x_1) ;  /* 0x0000000909487547 */ /* 0x000ff0000b800000 */
[----:B------:R-:W0:Y:S01]  /*0100*/  LDCU UR10, c[0x0][0x390] ;  /* 0x00007200ff0a77ac */ /* 0x000e220008000800 */
[----:B------:R-:W1:Y:S01]  /*0110*/  LDC.64 R10, c[0x0][0x380] ;  /* 0x0000e000ff0a7b82 */ /* 0x000e620000000a00 */
[----:B------:R-:W-:Y:S02]  /*0120*/  IMAD.MOV.U32 R4, RZ, RZ, RZ ;  /* 0x000000ffff047224 */ /* 0x000fe400078e00ff */
[----:B------:R-:W-:Y:S01]  /*0130*/  HFMA2 R16, -RZ, RZ, 0, 0 ;  /* 0x00000000ff107431 */ /* 0x000fe200000001ff */
[----:B------:R-:W-:Y:S01]  /*0140*/  ULOP3.LUT UR4, UR7, 0x7ffffff8, URZ, 0xc0, !UPT ;  /* 0x7ffffff807047892 */ /* 0x000fe2000f8ec0ff */
[C---:B------:R-:W-:Y:S02]  /*0150*/  IMAD.SHL.U32 R8, R0.reuse, 0x2, RZ ;  /* 0x0000000200087824 */ /* 0x040fe400078e00ff */
[C---:B------:R-:W-:Y:S01]  /*0160*/  IMAD R9, R0.reuse, 0x5, RZ ;  /* 0x0000000500097824 */ /* 0x040fe200078e02ff */
[----:B------:R-:W-:Y:S01]  /*0170*/  UIADD3 UR6, UPT, UPT, -UR4, URZ, URZ ;  /* 0x000000ff04067290 */ /* 0x000fe2000fffe1ff */
[----:B------:R-:W-:-:S02]  /*0180*/  IMAD R25, R0, 0x6, RZ ;  /* 0x0000000600197824 */ /* 0x000fc400078e02ff */
[----:B------:R-:W-:Y:S02]  /*0190*/  IMAD R27, R0, 0x7, RZ ;  /* 0x00000007001b7824 */ /* 0x000fe400078e02ff */
[----:B------:R-:W-:Y:S01]  /*01a0*/  IMAD.MOV.U32 R29, RZ, RZ, RZ ;  /* 0x000000ffff1d7224 */ /* 0x000fe200078e00ff */
[----:B0-----:R-:W0:Y:S01]  /*01b0*/  I2F.U32.RP R3, UR10 ;  /* 0x0000000a00037d06 */ /* 0x001e220008209000 */
[----:B------:R-:W-:-:S07]  /*01c0*/  ISETP.NE.U32.AND P0, PT, RZ, UR10, PT ;  /* 0x0000000aff007c0c */ /* 0x000fce000bf05070 */
[----:B0-----:R-:W0:Y:S02]  /*01d0*/  MUFU.RCP R3, R3 ;  /* 0x0000000300037308 */ /* 0x001e240000001000 */
[----:B0-----:R-:W-:Y:S02]  /*01e0*/  VIADD R6, R3, 0xffffffe ;  /* 0x0ffffffe03067836 */ /* 0x001fe40000000000 */
[----:B------:R-:W-:-:S04]  /*01f0*/  IMAD.MOV.U32 R3, RZ, RZ, R0 ;  /* 0x000000ffff037224 */ /* 0x000fc800078e0000 */
[----:B------:R0:W2:Y:S02]  /*0200*/  F2I.FTZ.U32.TRUNC.NTZ R5, R6 ;  /* 0x0000000600057305 */ /* 0x0000a4000021f000 */
[----:B0-----:R-:W-:Y:S02]  /*0210*/  LOP3.LUT R6, RZ, UR10, RZ, 0x33, !PT ;  /* 0x0000000aff067c12 */ /* 0x001fe4000f8e33ff */
[----:B--2---:R-:W-:-:S05]  /*0220*/  IADD3 R7, PT, PT, RZ, -R5, RZ ;  /* 0x80000005ff077210 */ /* 0x004fca0007ffe0ff */
[----:B------:R-:W-:-:S04]  /*0230*/  IMAD R7, R7, UR10, RZ ;  /* 0x0000000a07077c24 */ /* 0x000fc8000f8e02ff */
[----:B------:R-:W-:Y:S01]  /*0240*/  IMAD.HI.U32 R4, R5, R7, R4 ;  /* 0x0000000705047227 */ /* 0x000fe200078e0004 */
[----:B------:R-:W-:-:S03]  /*0250*/  SHF.L.U32 R7, R0, 0x2, RZ ;  /* 0x0000000200077819 */ /* 0x000fc600000006ff */
[----:B-1----:R-:W-:-:S07]  /*0260*/  IMAD R5, R0, 0x3, RZ ;  /* 0x0000000300057824 */ /* 0x002fce00078e02ff */
.L_x_2:
[----:B------:R-:W-:-:S04]  /*0270*/  IMAD.HI.U32 R12, R4, R29, RZ ;  /* 0x0000001d040c7227 */ /* 0x000fc800078e00ff */
[----:B------:R-:W-:-:S04]  /*0280*/  IMAD.MOV R12, RZ, RZ, -R12 ;  /* 0x000000ffff0c7224 */ /* 0x000fc800078e0a0c */
[----:B------:R-:W-:Y:S02]  /*0290*/  IMAD R13, R12, UR10, R29 ;  /* 0x0000000a0c0d7c24 */ /* 0x000fe4000f8e021d */
[----:B------:R-:W-:-:S03]  /*02a0*/  IMAD.HI.U32 R12, R4, R3, RZ ;  /* 0x00000003040c7227 */ /* 0x000fc600078e00ff */
[----:B------:R-:W-:Y:S01]  /*02b0*/  ISETP.GE.U32.AND P1, PT, R13, UR10, PT ;  /* 0x0000000a0d007c0c */ /* 0x000fe2000bf26070 */
[----:B------:R-:W-:-:S04]  /*02c0*/  IMAD.MOV R12, RZ, RZ, -R12 ;  /* 0x000000ffff0c7224 */ /* 0x000fc800078e0a0c */
[----:B------:R-:W-:-:S08]  /*02d0*/  IMAD R15, R12, UR10, R3 ;  /* 0x0000000a0c0f7c24 */ /* 0x000fd0000f8e0203 */
[----:B------:R-:W-:-:S05]  /*02e0*/  @P1 VIADD R13, R13, -UR10 ;  /* 0x8000000a0d0d1c36 */ /* 0x000fca0008000000 */
[----:B------:R-:W-:-:S13]  /*02f0*/  ISETP.GE.U32.AND P1, PT, R13, UR10, PT ;  /* 0x0000000a0d007c0c */ /* 0x000fda000bf26070 */
[----:B------:R-:W-:Y:S02]  /*0300*/  @P1 IADD3 R13, PT, PT, R13, -UR10, RZ ;  /* 0x8000000a0d0d1c10 */ /* 0x000fe4000fffe0ff */
[----:B------:R-:W-:Y:S02]  /*0310*/  ISETP.GE.U32.AND P1, PT, R15, UR10, PT ;  /* 0x0000000a0f007c0c */ /* 0x000fe4000bf26070 */
[----:B------:R-:W-:-:S05]  /*0320*/  SEL R13, R6, R13, !P0 ;  /* 0x0000000d060d7207 */ /* 0x000fca0004000000 */
[----:B------:R-:W-:-:S04]  /*0330*/  IMAD.IADD R13, R2, 0x1, R13 ;  /* 0x00000001020d7824 */ /* 0x000fc800078e020d */
[----:B------:R-:W-:-:S06]  /*0340*/  IMAD.WIDE.U32 R20, R13, 0x8, R10 ;  /* 0x000000080d147825 */ /* 0x000fcc00078e000a */
[----:B------:R-:W2:Y:S01]  /*0350*/  LDG.E.64 R20, desc[UR8][R20.64] ;  /* 0x0000000814147981 */ /* 0x000ea2000c1e1b00 */
[----:B------:R-:W-:Y:S01]  /*0360*/  @P1 IADD3 R15, PT, PT, R15, -UR10, RZ ;  /* 0x8000000a0f0f1c10 */ /* 0x000fe2000fffe0ff */
[----:B------:R-:W-:-:S03]  /*0370*/  IMAD.HI.U32 R12, R4, R8, RZ ;  /* 0x00000008040c7227 */ /* 0x000fc600078e00ff */
[----:B------:R-:W-:Y:S02]  /*0380*/  ISETP.GE.U32.AND P1, PT, R15, UR10, PT ;  /* 0x0000000a0f007c0c */ /* 0x000fe4000bf26070 */
[----:B------:R-:W-:-:S05]  /*0390*/  IADD3 R13, PT, PT, -R12, RZ, RZ ;  /* 0x000000ff0c0d7210 */ /* 0x000fca0007ffe1ff */
[----:B------:R-:W-:-:S06]  /*03a0*/  IMAD R13, R13, UR10, R8 ;  /* 0x0000000a0d0d7c24 */ /* 0x000fcc000f8e0208 */
[----:B------:R-:W-:-:S05]  /*03b0*/  @P1 VIADD R15, R15, -UR10 ;  /* 0x8000000a0f0f1c36 */ /* 0x000fca0008000000 */
[----:B------:R-:W-:Y:S02]  /*03c0*/  SEL R15, R6, R15, !P0 ;  /* 0x0000000f060f7207 */ /* 0x000fe40004000000 */
[----:B------:R-:W-:-:S03]  /*03d0*/  ISETP.GE.U32.AND P1, PT, R13, UR10, PT ;  /* 0x0000000a0d007c0c */ /* 0x000fc6000bf26070 */
[----:B------:R-:W-:-:S04]  /*03e0*/  IMAD.IADD R15, R2, 0x1, R15 ;  /* 0x00000001020f7824 */ /* 0x000fc800078e020f */
[----:B------:R-:W-:-:S06]  /*03f0*/  IMAD.WIDE.U32 R14, R15, 0x8, R10 ;  /* 0x000000080f0e7825 */ /* 0x000fcc00078e000a */
[----:B------:R-:W3:Y:S01]  /*0400*/  LDG.E.64 R14, desc[UR8][R14.64] ;  /* 0x000000080e0e7981 */ /* 0x000ee2000c1e1b00 */
[----:B------:R-:W-:-:S05]  /*0410*/  @P1 VIADD R13, R13, -UR10 ;  /* 0x8000000a0d0d1c36 */ /* 0x000fca0008000000 */
[----:B------:R-:W-:-:S13]  /*0420*/  ISETP.GE.U32.AND P1, PT, R13, UR10, PT ;  /* 0x0000000a0d007c0c */ /* 0x000fda000bf26070 */
[----:B------:R-:W-:-:S05]  /*0430*/  @P1 VIADD R13, R13, -UR10 ;  /* 0x8000000a0d0d1c36 */ /* 0x000fca0008000000 */
[----:B------:R-:W-:-:S04]  /*0440*/  SEL R13, R6, R13, !P0 ;  /* 0x0000000d060d7207 */ /* 0x000fc80004000000 */
[----:B------:R-:W-:-:S05]  /*0450*/  IADD3 R13, PT, PT, R2, R13, RZ ;  /* 0x0000000d020d7210 */ /* 0x000fca0007ffe0ff */
[----:B------:R-:W-:-:S06]  /*0460*/  IMAD.WIDE.U32 R12, R13, 0x8, R10 ;  /* 0x000000080d0c7825 */ /* 0x000fcc00078e000a */
[----:B------:R-:W4:Y:S01]  /*0470*/  LDG.E.64 R12, desc[UR8][R12.64] ;  /* 0x000000080c0c7981 */ /* 0x000f22000c1e1b00 */
[----:B------:R-:W-:-:S04]  /*0480*/  IMAD.HI.U32 R17, R4, R5, RZ ;  /* 0x0000000504117227 */ /* 0x000fc800078e00ff */
[----:B------:R-:W-:-:S04]  /*0490*/  IMAD.MOV R18, RZ, RZ, -R17 ;  /* 0x000000ffff127224 */ /* 0x000fc800078e0a11 */
[----:B------:R-:W-:Y:S02]  /*04a0*/  IMAD R17, R18, UR10, R5 ;  /* 0x0000000a12117c24 */ /* 0x000fe4000f8e0205 */
[----:B------:R-:W-:-:S03]  /*04b0*/  IMAD.HI.U32 R18, R4, R7, RZ ;  /* 0x0000000704127227 */ /* 0x000fc600078e00ff */
[----:B------:R-:W-:Y:S02]  /*04c0*/  ISETP.GE.U32.AND P1, PT, R17, UR10, PT ;  /* 0x0000000a11007c0c */ /* 0x000fe4000bf26070 */
[----:B------:R-:W-:-:S05]  /*04d0*/  IADD3 R18, PT, PT, -R18, RZ, RZ ;  /* 0x000000ff12127210 */ /* 0x000fca0007ffe1ff */
[----:B------:R-:W-:-:S06]  /*04e0*/  IMAD R22, R18, UR10, R7 ;  /* 0x0000000a12167c24 */ /* 0x000fcc000f8e0207 */
[----:B------:R-:W-:-:S05]  /*04f0*/  @P1 VIADD R17, R17, -UR10 ;  /* 0x8000000a11111c36 */ /* 0x000fca0008000000 */
[----:B------:R-:W-:-:S13]  /*0500*/  ISETP.GE.U32.AND P1, PT, R17, UR10, PT ;  /* 0x0000000a11007c0c */ /* 0x000fda000bf26070 */
[----:B------:R-:W-:Y:S01]  /*0510*/  @P1 VIADD R17, R17, -UR10 ;  /* 0x8000000a11111c36 */ /* 0x000fe20008000000 */
[----:B------:R-:W-:-:S04]  /*0520*/  ISETP.GE.U32.AND P1, PT, R22, UR10, PT ;  /* 0x0000000a16007c0c */ /* 0x000fc8000bf26070 */
[----:B------:R-:W-:-:S05]  /*0530*/  SEL R17, R6, R17, !P0 ;  /* 0x0000001106117207 */ /* 0x000fca0004000000 */
[----:B------:R-:W-:Y:S02]  /*0540*/  IMAD.IADD R19, R2, 0x1, R17 ;  /* 0x0000000102137824 */ /* 0x000fe400078e0211 */
[----:B-1----:R-:W2:Y:S02]  /*0550*/  I2F.F64 R16, R16 ;  /* 0x0000001000107312 */ /* 0x002ea40000201c00 */
[----:B------:R-:W-:Y:S01]  /*0560*/  IMAD.WIDE.U32 R18, R19, 0x8, R10 ;  /* 0x0000000813127825 */ /* 0x000fe200078e000a */
[----:B------:R-:W-:-:S05]  /*0570*/  @P1 IADD3 R22, PT, PT, R22, -UR10, RZ ;  /* 0x8000000a16161c10 */ /* 0x000fca000fffe0ff */
[----:B------:R-:W5:Y:S01]  /*0580*/  LDG.E.64 R18, desc[UR8][R18.64] ;  /* 0x0000000812127981 */ /* 0x000f62000c1e1b00 */
[----:B------:R-:W-:-:S13]  /*0590*/  ISETP.GE.U32.AND P1, PT, R22, UR10, PT ;  /* 0x0000000a16007c0c */ /* 0x000fda000bf26070 */
[----:B------:R-:W-:Y:S01]  /*05a0*/  @P1 VIADD R22, R22, -UR10 ;  /* 0x8000000a16161c36 */ /* 0x000fe20008000000 */
[----:B--2---:R-:W-:Y:S01]  /*05b0*/  DADD R20, R20, R16 ;  /* 0x0000000014147229 */ /* 0x004fe20000000010 */
[----:B------:R-:W-:-:S04]  /*05c0*/  IMAD.HI.U32 R17, R4, R9, RZ ;  /* 0x0000000904117227 */ /* 0x000fc800078e00ff */
[----:B------:R-:W-:Y:S01]  /*05d0*/  IMAD.MOV R26, RZ, RZ, -R17 ;  /* 0x000000ffff1a7224 */ /* 0x000fe200078e0a11 */
[----:B------:R-:W-:Y:S01]  /*05e0*/  SEL R17, R6, R22, !P0 ;  /* 0x0000001606117207 */ /* 0x000fe20004000000 */
[----:B------:R-:W0:Y:S02]  /*05f0*/  F2I.F64.TRUNC R24, R20 ;  /* 0x0000001400187311 */ /* 0x000e24000030d100 */
[----:B------:R-:W-:Y:S01]  /*0600*/  IMAD R23, R26, UR10, R9 ;  /* 0x0000000a1a177c24 */ /* 0x000fe2000f8e0209 */
[----:B------:R-:W-:-:S04]  /*0610*/  IADD3 R17, PT, PT, R2, R17, RZ ;  /* 0x0000001102117210 */ /* 0x000fc80007ffe0ff */
[----:B------:R-:W-:Y:S01]  /*0620*/  ISETP.GE.U32.AND P1, PT, R23, UR10, PT ;  /* 0x0000000a17007c0c */ /* 0x000fe2000bf26070 */
[----:B------:R-:W-:-:S06]  /*0630*/  IMAD.WIDE.U32 R16, R17, 0x8, R10 ;  /* 0x0000000811107825 */ /* 0x000fcc00078e000a */
[----:B------:R-:W2:Y:S01]  /*0640*/  LDG.E.64 R16, desc[UR8][R16.64] ;  /* 0x0000000810107981 */ /* 0x000ea2000c1e1b00 */
[----:B0-----:R-:W3:Y:S05]  /*0650*/  I2F.F64 R20, R24 ;  /* 0x0000001800147312 */ /* 0x001eea0000201c00 */
[----:B------:R-:W-:-:S05]  /*0660*/  @P1 VIADD R23, R23, -UR10 ;  /* 0x8000000a17171c36 */ /* 0x000fca0008000000 */
[----:B------:R-:W-:Y:S01]  /*0670*/  ISETP.GE.U32.AND P1, PT, R23, UR10, PT ;  /* 0x0000000a17007c0c */ /* 0x000fe2000bf26070 */
[----:B------:R-:W-:-:S04]  /*0680*/  IMAD.HI.U32 R22, R4, R25, RZ ;  /* 0x0000001904167227 */ /* 0x000fc800078e00ff */
[----:B------:R-:W-:-:S04]  /*0690*/  IMAD.MOV R22, RZ, RZ, -R22 ;  /* 0x000000ffff167224 */ /* 0x000fc800078e0a16 */
[----:B------:R-:W-:-:S04]  /*06a0*/  IMAD R22, R22, UR10, R25 ;  /* 0x0000000a16167c24 */ /* 0x000fc8000f8e0219 */
[----:B------:R-:W-:-:S04]  /*06b0*/  @P1 IADD3 R23, PT, PT, R23, -UR10, RZ ;  /* 0x8000000a17171c10 */ /* 0x000fc8000fffe0ff */
[----:B------:R-:W-:Y:S01]  /*06c0*/  SEL R23, R6, R23, !P0 ;  /* 0x0000001706177207 */ /* 0x000fe20004000000 */
[----:B---3--:R-:W-:Y:S01]  /*06d0*/  DADD R20, R14, R20 ;  /* 0x000000000e147229 */ /* 0x008fe20000000014 */
[----:B------:R-:W-:-:S03]  /*06e0*/  ISETP.GE.U32.AND P1, PT, R22, UR10, PT ;  /* 0x0000000a16007c0c */ /* 0x000fc6000bf26070 */
[----:B------:R-:W-:-:S04]  /*06f0*/  IMAD.IADD R15, R2, 0x1, R23 ;  /* 0x00000001020f7824 */ /* 0x000fc800078e0217 */
[----:B------:R-:W-:Y:S01]  /*0700*/  IMAD.WIDE.U32 R14, R15, 0x8, R10 ;  /* 0x000000080f0e7825 */ /* 0x000fe200078e000a */
[----:B------:R-:W0:Y:S05]  /*0710*/  F2I.F64.TRUNC R24, R20 ;  /* 0x0000001400187311 */ /* 0x000e2a000030d100 */
[----:B------:R-:W3:Y:S01]  /*0720*/  LDG.E.64 R14, desc[UR8][R14.64] ;  /* 0x000000080e0e7981 */ /* 0x000ee2000c1e1b00 */
[----:B------:R-:W-:-:S05]  /*0730*/  @P1 VIADD R22, R22, -UR10 ;  /* 0x8000000a16161c36 */ /* 0x000fca0008000000 */
[----:B------:R-:W-:Y:S01]  /*0740*/  ISETP.GE.U32.AND P1, PT, R22, UR10, PT ;  /* 0x0000000a16007c0c */ /* 0x000fe2000bf26070 */
[----:B------:R-:W-:Y:S01]  /*0750*/  IMAD.HI.U32 R23, R4, R27, RZ ;  /* 0x0000001b04177227 */ /* 0x000fe200078e00ff */
[----:B0-----:R-:W4:Y:S04]  /*0760*/  I2F.F64 R20, R24 ;  /* 0x0000001800147312 */ /* 0x001f280000201c00 */
[----:B------:R-:W-:-:S07]  /*0770*/  IADD3 R26, PT, PT, -R23, RZ, RZ ;  /* 0x000000ff171a7210 */ /* 0x000fce0007ffe1ff */
[----:B------:R-:W-:Y:S02]  /*0780*/  @P1 VIADD R22, R22, -UR10 ;  /* 0x8000000a16161c36 */ /* 0x000fe40008000000 */
[----:B------:R-:W-:-:S03]  /*0790*/  IMAD R23, R26, UR10, R27 ;  /* 0x0000000a1a177c24 */ /* 0x000fc6000f8e021b */
[----:B------:R-:W-:Y:S02]  /*07a0*/  SEL R22, R6, R22, !P0 ;  /* 0x0000001606167207 */ /* 0x000fe40004000000 */
[----:B------:R-:W-:-:S03]  /*07b0*/  ISETP.GE.U32.AND P1, PT, R23, UR10, PT ;  /* 0x0000000a17007c0c */ /* 0x000fc6000bf26070 */
[----:B------:R-:W-:Y:S01]  /*07c0*/  IMAD.IADD R22, R2, 0x1, R22 ;  /* 0x0000000102167824 */ /* 0x000fe200078e0216 */
[----:B----4-:R-:W-:-:S03]  /*07d0*/  DADD R20, R12, R20 ;  /* 0x000000000c147229 */ /* 0x010fc60000000014 */
[----:B------:R-:W-:-:S06]  /*07e0*/  IMAD.WIDE.U32 R12, R22, 0x8, R10 ;  /* 0x00000008160c7825 */ /* 0x000fcc00078e000a */
[----:B------:R-:W4:Y:S01]  /*07f0*/  LDG.E.64 R12, desc[UR8][R12.64] ;  /* 0x000000080c0c7981 */ /* 0x000f22000c1e1b00 */
[----:B------:R-:W-:-:S04]  /*0800*/  @P1 IADD3 R23, PT, PT, R23, -UR10, RZ ;  /* 0x8000000a17171c10 */ /* 0x000fc8000fffe0ff */
[----:B------:R-:W-:-:S13]  /*0810*/  ISETP.GE.U32.AND P1, PT, R23, UR10, PT ;  /* 0x0000000a17007c0c */ /* 0x000fda000bf26070 */
[----:B------:R-:W-:-:S05]  /*0820*/  @P1 VIADD R23, R23, -UR10 ;  /* 0x8000000a17171c36 */ /* 0x000fca0008000000 */
[----:B------:R-:W-:-:S05]  /*0830*/  SEL R23, R6, R23, !P0 ;  /* 0x0000001706177207 */ /* 0x000fca0004000000 */
[----:B------:R-:W-:-:S04]  /*0840*/  IMAD.IADD R23, R2, 0x1, R23 ;  /* 0x0000000102177824 */ /* 0x000fc800078e0217 */
[----:B------:R-:W-:-:S06]  /*0850*/  IMAD.WIDE.U32 R22, R23, 0x8, R10 ;  /* 0x0000000817167825 */ /* 0x000fcc00078e000a */
[----:B------:R-:W4:Y:S01]  /*0860*/  LDG.E.64 R22, desc[UR8][R22.64] ;  /* 0x0000000816167981 */ /* 0x000f22000c1e1b00 */
[----:B------:R-:W0:Y:S08]  /*0870*/  F2I.F64.TRUNC R24, R20 ;  /* 0x0000001400187311 */ /* 0x000e30000030d100 */
[----:B0-----:R-:W5:Y:S02]  /*0880*/  I2F.F64 R20, R24 ;  /* 0x0000001800147312 */ /* 0x001f640000201c00 */
[----:B-----5:R-:W-:-:S10]  /*0890*/  DADD R18, R18, R20 ;  /* 0x0000000012127229 */ /* 0x020fd40000000014 */
[----:B------:R-:W0:Y:S08]  /*08a0*/  F2I.F64.TRUNC R18, R18 ;  /* 0x0000001200127311 */ /* 0x000e30000030d100 */
[----:B0-----:R-:W2:Y:S01]  /*08b0*/  I2F.F64 R18, R18 ;  /* 0x0000001200127312 */ /* 0x001ea20000201c00 */
[----:B------:R-:W-:Y:S01]  /*08c0*/  UIADD3 UR6, UPT, UPT, UR6, 0x8, URZ ;  /* 0x0000000806067890 */ /* 0x000fe2000fffe0ff */
[----:B--2---:R-:W-:-:S10]  /*08d0*/  DADD R16, R16, R18 ;  /* 0x0000000010107229 */ /* 0x004fd40000000012 */
[----:B------:R-:W0:Y:S08]  /*08e0*/  F2I.F64.TRUNC R17, R16 ;  /* 0x0000001000117311 */ /* 0x000e30000030d100 */
[----:B0-----:R-:W3:Y:S02]  /*08f0*/  I2F.F64 R16, R17 ;  /* 0x0000001100107312 */ /* 0x001ee40000201c00 */
[----:B---3--:R-:W-:-:S10]  /*0900*/  DADD R14, R14, R16 ;  /* 0x000000000e0e7229 */ /* 0x008fd40000000010 */
[----:B------:R-:W0:Y:S08]  /*0910*/  F2I.F64.TRUNC R14, R14 ;  /* 0x0000000e000e7311 */ /* 0x000e30000030d100 */
[----:B0-----:R-:W4:Y:S02]  /*0920*/  I2F.F64 R14, R14 ;  /* 0x0000000e000e7312 */ /* 0x001f240000201c00 */
[----:B----4-:R-:W-:-:S10]  /*0930*/  DADD R20, R12, R14 ;  /* 0x000000000c147229 */ /* 0x010fd4000000000e */
[----:B------:R-:W0:Y:S08]  /*0940*/  F2I.F64.TRUNC R20, R20 ;  /* 0x0000001400147311 */ /* 0x000e30000030d100 */
[----:B0-----:R-:W0:Y:S01]  /*0950*/  I2F.F64 R12, R20 ;  /* 0x00000014000c7312 */ /* 0x001e220000201c00 */
[----:B------:R-:W-:Y:S01]  /*0960*/  UISETP.NE.AND UP1, UPT, UR6, URZ, UPT ;  /* 0x000000ff0600728c */ /* 0x000fe2000bf25270 */
[----:B0-----:R-:W-:-:S06]  /*0970*/  DADD R12, R22, R12 ;  /* 0x00000000160c7229 */ /* 0x001fcc000000000c */
[----:B------:R0:W1:Y:S01]  /*0980*/  F2I.F64.TRUNC R16, R12 ;  /* 0x0000000c00107311 */ /* 0x000062000030d100 */
[C---:B------:R-:W-:Y:S01]  /*0990*/  LEA R3, R0.reuse, R3, 0x3 ;  /* 0x0000000300037211 */ /* 0x040fe200078e18ff */
[C---:B------:R-:W-:Y:S01]  /*09a0*/  IMAD R8, R0.reuse, 0x8, R8 ;  /* 0x0000000800087824 */ /* 0x040fe200078e0208 */
[C---:B------:R-:W-:Y:S01]  /*09b0*/  LEA R7, R0.reuse, R7, 0x3 ;  /* 0x0000000700077211 */ /* 0x040fe200078e18ff */
[C---:B------:R-:W-:Y:S01]  /*09c0*/  IMAD R5, R0.reuse, 0x8, R5 ;  /* 0x0000000800057824 */ /* 0x040fe200078e0205 */
[C---:B------:R-:W-:Y:S01]  /*09d0*/  LEA R27, R0.reuse, R27, 0x3 ;  /* 0x0000001b001b7211 */ /* 0x040fe200078e18ff */
[C---:B------:R-:W-:Y:S02]  /*09e0*/  IMAD R9, R0.reuse, 0x8, R9 ;  /* 0x0000000800097824 */ /* 0x040fe400078e0209 */
[C---:B------:R-:W-:Y:S02]  /*09f0*/  IMAD R25, R0.reuse, 0x8, R25 ;  /* 0x0000000800197824 */ /* 0x040fe400078e0219 */
[----:B------:R-:W-:Y:S01]  /*0a00*/  IMAD R29, R0, 0x8, R29 ;  /* 0x00000008001d7824 */ /* 0x000fe200078e021d */
[----:B0-----:R-:W-:Y:S06]  /*0a10*/  BRA.U UP1, `(.L_x_2) ;  /* 0xfffffff901147547 */ /* 0x001fec000b83ffff */
.L_x_1:
[----:B------:R-:W-:Y:S05]  /*0a20*/  BRA.U !UP0, `(.L_x_3) ;  /* 0x0000000908607547 */ /* 0x000fea000b800000 */
[----:B------:R-:W-:Y:S02]  /*0a30*/  UISETP.GE.U32.AND UP0, UPT, UR5, 0x4, UPT ;  /* 0x000000040500788c */ /* 0x000fe4000bf06070 */
[----:B------:R-:W-:-:S04]  /*0a40*/  ULOP3.LUT UR6, UR7, 0x3, URZ, 0xc0, !UPT ;  /* 0x0000000307067892 */ /* 0x000fc8000f8ec0ff */
[----:B------:R-:W-:-:S03]  /*0a50*/  UISETP.NE.AND UP1, UPT, UR6, URZ, UPT ;  /* 0x000000ff0600728c */ /* 0x000fc6000bf25270 */
[----:B------:R-:W-:Y:S08]  /*0a60*/  BRA.U !UP0, `(.L_x_4) ;  /* 0x0000000508247547 */ /* 0x000ff0000b800000 */
[----:B------:R-:W0:Y:S01]  /*0a70*/  LDCU UR5, c[0x0][0x390] ;  /* 0x00007200ff0577ac */ /* 0x000e220008000800 */
[----:B------:R-:W-:Y:S01]  /*0a80*/  IMAD.MOV.U32 R4, RZ, RZ, RZ ;  /* 0x000000ffff047224 */ /* 0x000fe200078e00ff */
[----:B0-----:R-:W0:Y:S08]  /*0a90*/  I2F.U32.RP R7, UR5 ;  /* 0x0000000500077d06 */ /* 0x001e300008209000 */
[----:B0-----:R-:W0:Y:S02]  /*0aa0*/  MUFU.RCP R7, R7 ;  /* 0x0000000700077308 */ /* 0x001e240000001000 */
[----:B0-----:R-:W-:-:S06]  /*0ab0*/  VIADD R8, R7, 0xffffffe ;  /* 0x0ffffffe07087836 */ /* 0x001fcc0000000000 */
[----:B------:R0:W2:Y:S02]  /*0ac0*/  F2I.FTZ.U32.TRUNC.NTZ R5, R8 ;  /* 0x0000000800057305 */ /* 0x0000a4000021f000 */
[----:B0-----:R-:W0:Y:S01]  /*0ad0*/  LDC.64 R8, c[0x0][0x380] ;  /* 0x0000e000ff087b82 */ /* 0x001e220000000a00 */
[----:B--2---:R-:W-:-:S05]  /*0ae0*/  IADD3 R3, PT, PT, RZ, -R5, RZ ;  /* 0x80000005ff037210 */ /* 0x004fca0007ffe0ff */
[----:B------:R-:W-:-:S04]  /*0af0*/  IMAD R3, R3, UR5, RZ ;  /* 0x0000000503037c24 */ /* 0x000fc8000f8e02ff */
[----:B------:R-:W-:-:S04]  /*0b00*/  IMAD.HI.U32 R4, R5, R3, R4 ;  /* 0x0000000305047227 */ /* 0x000fc800078e0004 */
[----:B------:R-:W-:-:S04]  /*0b10*/  IMAD R3, R0, UR4, RZ ;  /* 0x0000000400037c24 */ /* 0x000fc8000f8e02ff */
[----:B------:R-:W-:-:S04]  /*0b20*/  IMAD.HI.U32 R5, R4, R3, RZ ;  /* 0x0000000304057227 */ /* 0x000fc800078e00ff */
[----:B------:R-:W-:Y:S02]  /*0b30*/  IMAD.MOV R6, RZ, RZ, -R5 ;  /* 0x000000ffff067224 */ /* 0x000fe400078e0a05 */
[----:B------:R-:W-:Y:S02]  /*0b40*/  IMAD.IADD R7, R3, 0x1, R0 ;  /* 0x0000000103077824 */ /* 0x000fe400078e0200 */
[----:B------:R-:W-:Y:S02]  /*0b50*/  IMAD R6, R6, UR5, R3 ;  /* 0x0000000506067c24 */ /* 0x000fe4000f8e0203 */
[----:B------:R-:W-:-:S03]  /*0b60*/  IMAD.HI.U32 R3, R4, R7, RZ ;  /* 0x0000000704037227 */ /* 0x000fc600078e00ff */
[----:B------:R-:W-:Y:S01]  /*0b70*/  ISETP.GE.U32.AND P0, PT, R6, UR5, PT ;  /* 0x0000000506007c0c */ /* 0x000fe2000bf06070 */
[----:B------:R-:W-:Y:S01]  /*0b80*/  IMAD.MOV R12, RZ, RZ, -R3 ;  /* 0x000000ffff0c7224 */ /* 0x000fe200078e0a03 */
[----:B------:R-:W-:-:S03]  /*0b90*/  LOP3.LUT R3, RZ, UR5, RZ, 0x33, !PT ;  /* 0x00000005ff037c12 */ /* 0x000fc6000f8e33ff */
[----:B------:R-:W-:-:S08]  /*0ba0*/  IMAD R12, R12, UR5, R7 ;  /* 0x000000050c0c7c24 */ /* 0x000fd0000f8e0207 */
[----:B------:R-:W-:Y:S02]  /*0bb0*/  @P0 IADD3 R6, PT, PT, R6, -UR5, RZ ;  /* 0x8000000506060c10 */ /* 0x000fe4000fffe0ff */
[----:B------:R-:W-:Y:S02]  /*0bc0*/  ISETP.NE.U32.AND P0, PT, RZ, UR5, PT ;  /* 0x00000005ff007c0c */ /* 0x000fe4000bf05070 */
[----:B------:R-:W-:-:S13]  /*0bd0*/  ISETP.GE.U32.AND P1, PT, R6, UR5, PT ;  /* 0x0000000506007c0c */ /* 0x000fda000bf26070 */
[----:B------:R-:W-:Y:S02]  /*0be0*/  @P1 IADD3 R6, PT, PT, R6, -UR5, RZ ;  /* 0x8000000506061c10 */ /* 0x000fe4000fffe0ff */
[----:B------:R-:W-:Y:S02]  /*0bf0*/  ISETP.GE.U32.AND P1, PT, R12, UR5, PT ;  /* 0x000000050c007c0c */ /* 0x000fe4000bf26070 */
[----:B------:R-:W-:-:S05]  /*0c00*/  SEL R5, R3, R6, !P0 ;  /* 0x0000000603057207 */ /* 0x000fca0004000000 */
[----:B------:R-:W-:-:S04]  /*0c10*/  IMAD.IADD R5, R2, 0x1, R5 ;  /* 0x0000000102057824 */ /* 0x000fc800078e0205 */
[----:B0-----:R-:W-:-:S04]  /*0c20*/  IMAD.WIDE.U32 R10, R5, 0x8, R8 ;  /* 0x00000008050a7825 */ /* 0x001fc800078e0008 */
[----:B------:R-:W-:Y:S02]  /*0c30*/  @P1 VIADD R12, R12, -UR5 ;  /* 0x800000050c0c1c36 */ /* 0x000fe40008000000 */
[----:B------:R-:W2:Y:S01]  /*0c40*/  LDG.E.64 R10, desc[UR8][R10.64] ;  /* 0x000000080a0a7981 */ /* 0x000ea2000c1e1b00 */
[----:B------:R-:W-:Y:S02]  /*0c50*/  IADD3 R13, PT, PT, R7, R0, RZ ;  /* 0x00000000070d7210 */ /* 0x000fe40007ffe0ff */
[----:B------:R-:W-:-:S03]  /*0c60*/  ISETP.GE.U32.AND P1, PT, R12, UR5, PT ;  /* 0x000000050c007c0c */ /* 0x000fc6000bf26070 */
[----:B------:R-:W-:-:S04]  /*0c70*/  IMAD.HI.U32 R5, R4, R13, RZ ;  /* 0x0000000d04057227 */ /* 0x000fc800078e00ff */
[----:B------:R-:W-:-:S04]  /*0c80*/  IMAD.MOV R14, RZ, RZ, -R5 ;  /* 0x000000ffff0e7224 */ /* 0x000fc800078e0a05 */
[----:B------:R-:W-:Y:S02]  /*0c90*/  IMAD R14, R14, UR5, R13 ;  /* 0x000000050e0e7c24 */ /* 0x000fe4000f8e020d */
[----:B------:R-:W-:-:S03]  /*0ca0*/  @P1 VIADD R12, R12, -UR5 ;  /* 0x800000050c0c1c36 */ /* 0x000fc60008000000 */
[----:B------:R-:W-:Y:S02]  /*0cb0*/  ISETP.GE.U32.AND P1, PT, R14, UR5, PT ;  /* 0x000000050e007c0c */ /* 0x000fe4000bf26070 */
[----:B------:R-:W-:-:S04]  /*0cc0*/  SEL R5, R3, R12, !P0 ;  /* 0x0000000c03057207 */ /* 0x000fc80004000000 */
[----:B------:R-:W-:-:S05]  /*0cd0*/  IADD3 R5, PT, PT, R2, R5, RZ ;  /* 0x0000000502057210 */ /* 0x000fca0007ffe0ff */
[----:B------:R-:W-:-:S04]  /*0ce0*/  IMAD.WIDE.U32 R6, R5, 0x8, R8 ;  /* 0x0000000805067825 */ /* 0x000fc800078e0008 */
[----:B------:R-:W-:Y:S02]  /*0cf0*/  @P1 VIADD R14, R14, -UR5 ;  /* 0x800000050e0e1c36 */ /* 0x000fe40008000000 */
[----:B------:R-:W3:Y:S01]  /*0d00*/  LDG.E.64 R6, desc[UR8][R6.64] ;  /* 0x0000000806067981 */ /* 0x000ee2000c1e1b00 */
[----:B------:R-:W-:Y:S02]  /*0d10*/  IMAD.IADD R13, R13, 0x1, R0 ;  /* 0x000000010d0d7824 */ /* 0x000fe400078e0200 */
[----:B------:R-:W-:Y:S02]  /*0d20*/  ISETP.GE.U32.AND P1, PT, R14, UR5, PT ;  /* 0x000000050e007c0c */ /* 0x000fe4000bf26070 */
[----:B------:R-:W-:-:S05]  /*0d30*/  IMAD.HI.U32 R4, R4, R13, RZ ;  /* 0x0000000d04047227 */ /* 0x000fca00078e00ff */
[----:B------:R-:W-:-:S05]  /*0d40*/  IADD3 R4, PT, PT, -R4, RZ, RZ ;  /* 0x000000ff04047210 */ /* 0x000fca0007ffe1ff */
[----:B------:R-:W-:Y:S02]  /*0d50*/  IMAD R12, R4, UR5, R13 ;  /* 0x00000005040c7c24 */ /* 0x000fe4000f8e020d */
[----:B------:R-:W-:-:S03]  /*0d60*/  @P1 VIADD R14, R14, -UR5 ;  /* 0x800000050e0e1c36 */ /* 0x000fc60008000000 */
[----:B------:R-:W-:Y:S02]  /*0d70*/  ISETP.GE.U32.AND P1, PT, R12, UR5, PT ;  /* 0x000000050c007c0c */ /* 0x000fe4000bf26070 */
[----:B------:R-:W-:-:S05]  /*0d80*/  SEL R5, R3, R14, !P0 ;  /* 0x0000000e03057207 */ /* 0x000fca0004000000 */
[----:B------:R-:W-:-:S04]  /*0d90*/  IMAD.IADD R5, R2, 0x1, R5 ;  /* 0x0000000102057824 */ /* 0x000fc800078e0205 */
[----:B------:R-:W-:Y:S02]  /*0da0*/  IMAD.WIDE.U32 R4, R5, 0x8, R8 ;  /* 0x0000000805047825 */ /* 0x000fe400078e0008 */
[----:B------:R-:W-:-:S04]  /*0db0*/  @P1 IADD3 R12, PT, PT, R12, -UR5, RZ ;  /* 0x800000050c0c1c10 */ /* 0x000fc8000fffe0ff */
[----:B------:R-:W4:Y:S01]  /*0dc0*/  LDG.E.64 R4, desc[UR8][R4.64] ;  /* 0x0000000804047981 */ /* 0x000f22000c1e1b00 */
[----:B------:R-:W-:-:S13]  /*0dd0*/  ISETP.GE.U32.AND P1, PT, R12, UR5, PT ;  /* 0x000000050c007c0c */ /* 0x000fda000bf26070 */
[----:B------:R-:W-:-:S05]  /*0de0*/  @P1 VIADD R12, R12, -UR5 ;  /* 0x800000050c0c1c36 */ /* 0x000fca0008000000 */
[----:B------:R-:W-:-:S05]  /*0df0*/  SEL R3, R3, R12, !P0 ;  /* 0x0000000c03037207 */ /* 0x000fca0004000000 */
[----:B------:R-:W-:-:S04]  /*0e00*/  IMAD.IADD R3, R2, 0x1, R3 ;  /* 0x0000000102037824 */ /* 0x000fc800078e0203 */
[----:B------:R-:W-:-:S06]  /*0e10*/  IMAD.WIDE.U32 R8, R3, 0x8, R8 ;  /* 0x0000000803087825 */ /* 0x000fcc00078e0008 */
[----:B------:R-:W5:Y:S01]  /*0e20*/  LDG.E.64 R8, desc[UR8][R8.64] ;  /* 0x0000000808087981 */ /* 0x000f62000c1e1b00 */
[----:B-1----:R-:W2:Y:S01]  /*0e30*/  I2F.F64 R16, R16 ;  /* 0x0000001000107312 */ /* 0x002ea20000201c00 */
        /* <DEDUP_REMOVED lines=9> */
[----:B0-----:R-:W5:Y:S02]  /*0ed0*/  I2F.F64 R12, R4 ;  /* 0x00000004000c7312 */ /* 0x001f640000201c00 */
[----:B-----5:R-:W-:-:S06]  /*0ee0*/  DADD R8, R8, R12 ;  /* 0x0000000008087229 */ /* 0x020fcc000000000c */
[----:B------:R0:W2:Y:S05]  /*0ef0*/  F2I.F64.TRUNC R16, R8 ;  /* 0x0000000800107311 */ /* 0x0000aa000030d100 */
.L_x_4:
[----:B------:R-:W-:Y:S05]  /*0f00*/  BRA.U !UP1, `(.L_x_3) ;  /* 0x0000000509287547 */ /* 0x000fea000b800000 */
[----:B------:R-:W-:Y:S02]  /*0f10*/  UISETP.NE.AND UP0, UPT, UR6, 0x1, UPT ;  /* 0x000000010600788c */ /* 0x000fe4000bf05270 */
[----:B------:R-:W-:-:S04]  /*0f20*/  ULOP3.LUT UR5, UR7, 0x1, URZ, 0xc0, !UPT ;  /* 0x0000000107057892 */ /* 0x000fc8000f8ec0ff */
[----:B------:R-:W-:-:S03]  /*0f30*/  UISETP.NE.U32.AND UP1, UPT, UR5, 0x1, UPT ;  /* 0x000000010500788c */ /* 0x000fc6000bf25070 */
[----:B------:R-:W-:Y:S08]  /*0f40*/  BRA.U !UP0, `(.L_x_5) ;  /* 0x0000000108ac7547 */ /* 0x000ff0000b800000 */
[----:B------:R-:W3:Y:S02]  /*0f50*/  LDCU UR5, c[0x0][0x390] ;  /* 0x00007200ff0577ac */ /* 0x000ee40008000800 */
[----:B---3--:R-:W3:Y:S01]  /*0f60*/  I2F.U32.RP R6, UR5 ;  /* 0x0000000500067d06 */ /* 0x008ee20008209000 */
[----:B------:R-:W-:-:S07]  /*0f70*/  ISETP.NE.U32.AND P1, PT, RZ, UR5, PT ;  /* 0x00000005ff007c0c */ /* 0x000fce000bf25070 */
[----:B---3--:R-:W3:Y:S02]  /*0f80*/  MUFU.RCP R6, R6 ;  /* 0x0000000600067308 */ /* 0x008ee40000001000 */
[----:B---3--:R-:W-:-:S06]  /*0f90*/  IADD3 R4, PT, PT, R6, 0xffffffe, RZ ;  /* 0x0ffffffe06047810 */ /* 0x008fcc0007ffe0ff */
[----:B------:R3:W4:Y:S02]  /*0fa0*/  F2I.FTZ.U32.TRUNC.NTZ R5, R4 ;  /* 0x0000000400057305 */ /* 0x000724000021f000 */
[----:B---3--:R-:W-:Y:S02]  /*0fb0*/  IMAD.MOV.U32 R4, RZ, RZ, RZ ;  /* 0x000000ffff047224 */ /* 0x008fe400078e00ff */
[----:B----4-:R-:W-:-:S04]  /*0fc0*/  IMAD.MOV R3, RZ, RZ, -R5 ;  /* 0x000000ffff037224 */ /* 0x010fc800078e0a05 */
[----:B------:R-:W-:-:S04]  /*0fd0*/  IMAD R3, R3, UR5, RZ ;  /* 0x0000000503037c24 */ /* 0x000fc8000f8e02ff */
[----:B0-----:R-:W-:-:S04]  /*0fe0*/  IMAD.HI.U32 R8, R5, R3, R4 ;  /* 0x0000000305087227 */ /* 0x001fc800078e0004 */
[----:B------:R-:W-:-:S04]  /*0ff0*/  IMAD R3, R0, UR4, RZ ;  /* 0x0000000400037c24 */ /* 0x000fc8000f8e02ff */
[----:B------:R-:W-:-:S04]  /*1000*/  IMAD.HI.U32 R5, R8, R3, RZ ;  /* 0x0000000308057227 */ /* 0x000fc800078e00ff */
[----:B------:R-:W-:Y:S01]  /*1010*/  IMAD.IADD R7, R3, 0x1, R0 ;  /* 0x0000000103077824 */ /* 0x000fe200078e0200 */
[----:B------:R-:W-:Y:S02]  /*1020*/  IADD3 R10, PT, PT, -R5, RZ, RZ ;  /* 0x000000ff050a7210 */ /* 0x000fe40007ffe1ff */
[----:B------:R-:W0:Y:S01]  /*1030*/  LDC.64 R4, c[0x0][0x380] ;  /* 0x0000e000ff047b82 */ /* 0x000e220000000a00 */
[----:B------:R-:W-:-:S04]  /*1040*/  IMAD.HI.U32 R8, R8, R7, RZ ;  /* 0x0000000708087227 */ /* 0x000fc800078e00ff */
[----:B------:R-:W-:Y:S01]  /*1050*/  IMAD R10, R10, UR5, R3 ;  /* 0x000000050a0a7c24 */ /* 0x000fe2000f8e0203 */
[----:B------:R-:W-:Y:S02]  /*1060*/  IADD3 R8, PT, PT, -R8, RZ, RZ ;  /* 0x000000ff08087210 */ /* 0x000fe40007ffe1ff */
[----:B------:R-:W-:Y:S02]  /*1070*/  LOP3.LUT R3, RZ, UR5, RZ, 0x33, !PT ;  /* 0x00000005ff037c12 */ /* 0x000fe4000f8e33ff */
[----:B------:R-:W-:Y:S01]  /*1080*/  ISETP.GE.U32.AND P0, PT, R10, UR5, PT ;  /* 0x000000050a007c0c */ /* 0x000fe2000bf06070 */
[----:B------:R-:W-:-:S12]  /*1090*/  IMAD R8, R8, UR5, R7 ;  /* 0x0000000508087c24 */ /* 0x000fd8000f8e0207 */
[----:B------:R-:W-:-:S05]  /*10a0*/  @P0 VIADD R10, R10, -UR5 ;  /* 0x800000050a0a0c36 */ /* 0x000fca0008000000 */
[----:B------:R-:W-:-:S13]  /*10b0*/  ISETP.GE.U32.AND P0, PT, R10, UR5, PT ;  /* 0x000000050a007c0c */ /* 0x000fda000bf06070 */
[----:B------:R-:W-:Y:S01]  /*10c0*/  @P0 VIADD R10, R10, -UR5 ;  /* 0x800000050a0a0c36 */ /* 0x000fe20008000000 */
[----:B------:R-:W-:-:S04]  /*10d0*/  ISETP.GE.U32.AND P0, PT, R8, UR5, PT ;  /* 0x0000000508007c0c */ /* 0x000fc8000bf06070 */
[----:B------:R-:W-:-:S05]  /*10e0*/  SEL R7, R3, R10, !P1 ;  /* 0x0000000a03077207 */ /* 0x000fca0004800000 */
[----:B------:R-:W-:-:S04]  /*10f0*/  IMAD.IADD R7, R2, 0x1, R7 ;  /* 0x0000000102077824 */ /* 0x000fc800078e0207 */
[----:B0-----:R-:W-:Y:S01]  /*1100*/  IMAD.WIDE.U32 R6, R7, 0x8, R4 ;  /* 0x0000000807067825 */ /* 0x001fe200078e0004 */
[----:B------:R-:W-:-:S05]  /*1110*/  @P0 IADD3 R8, PT, PT, R8, -UR5, RZ ;  /* 0x8000000508080c10 */ /* 0x000fca000fffe0ff */
[----:B------:R-:W3:Y:S01]  /*1120*/  LDG.E.64 R6, desc[UR8][R6.64] ;  /* 0x0000000806067981 */ /* 0x000ee2000c1e1b00 */
[----:B------:R-:W-:-:S13]  /*1130*/  ISETP.GE.U32.AND P0, PT, R8, UR5, PT ;  /* 0x0000000508007c0c */ /* 0x000fda000bf06070 */
[----:B------:R-:W-:-:S05]  /*1140*/  @P0 VIADD R8, R8, -UR5 ;  /* 0x8000000508080c36 */ /* 0x000fca0008000000 */
[----:B------:R-:W-:-:S05]  /*1150*/  SEL R3, R3, R8, !P1 ;  /* 0x0000000803037207 */ /* 0x000fca0004800000 */
[----:B------:R-:W-:-:S04]  /*1160*/  IMAD.IADD R3, R2, 0x1, R3 ;  /* 0x0000000102037824 */ /* 0x000fc800078e0203 */
[----:B------:R-:W-:-:S06]  /*1170*/  IMAD.WIDE.U32 R8, R3, 0x8, R4 ;  /* 0x0000000803087825 */ /* 0x000fcc00078e0004 */
[----:B------:R-:W4:Y:S01]  /*1180*/  LDG.E.64 R8, desc[UR8][R8.64] ;  /* 0x0000000808087981 */ /* 0x000f22000c1e1b00 */
[----:B-12---:R-:W3:Y:S01]  /*1190*/  I2F.F64 R16, R16 ;  /* 0x0000001000107312 */ /* 0x006ee20000201c00 */
[----:B------:R-:W-:Y:S01]  /*11a0*/  UIADD3 UR4, UPT, UPT, UR4, 0x2, URZ ;  /* 0x0000000204047890 */ /* 0x000fe2000fffe0ff */
[----:B---3--:R-:W-:-:S10]  /*11b0*/  DADD R4, R6, R16 ;  /* 0x0000000006047229 */ /* 0x008fd40000000010 */
[----:B------:R-:W0:Y:S08]  /*11c0*/  F2I.F64.TRUNC R4, R4 ;  /* 0x0000000400047311 */ /* 0x000e30000030d100 */
[----:B0-----:R-:W4:Y:S02]  /*11d0*/  I2F.F64 R6, R4 ;  /* 0x0000000400067312 */ /* 0x001f240000201c00 */
[----:B----4-:R-:W-:-:S06]  /*11e0*/  DADD R6, R8, R6 ;  /* 0x0000000008067229 */ /* 0x010fcc0000000006 */
[----:B------:R3:W4:Y:S05]  /*11f0*/  F2I.F64.TRUNC R16, R6 ;  /* 0x0000000600107311 */ /* 0x00072a000030d100 */
.L_x_5:
[----:B------:R-:W-:Y:S05]  /*1200*/  BRA.U UP1, `(.L_x_3) ;  /* 0x0000000101687547 */ /* 0x000fea000b800000 */
[----:B------:R-:W3:Y:S01]  /*1210*/  LDCU UR5, c[0x0][0x390] ;  /* 0x00007200ff0577ac */ /* 0x000ee20008000800 */
[----:B------:R-:W-:Y:S01]  /*1220*/  IMAD R0, R0, UR4, RZ ;  /* 0x0000000400007c24 */ /* 0x000fe2000f8e02ff */
[----:B---3--:R-:W3:Y:S01]  /*1230*/  I2F.U32.RP R6, UR5 ;  /* 0x0000000500067d06 */ /* 0x008ee20008209000 */
[----:B------:R-:W-:-:S07]  /*1240*/  ISETP.NE.U32.AND P1, PT, RZ, UR5, PT ;  /* 0x00000005ff007c0c */ /* 0x000fce000bf25070 */
[----:B---3--:R-:W3:Y:S02]  /*1250*/  MUFU.RCP R6, R6 ;  /* 0x0000000600067308 */ /* 0x008ee40000001000 */
[----:B---3--:R-:W-:-:S06]  /*1260*/  IADD3 R4, PT, PT, R6, 0xffffffe, RZ ;  /* 0x0ffffffe06047810 */ /* 0x008fcc0007ffe0ff */
[----:B------:R3:W5:Y:S02]  /*1270*/  F2I.FTZ.U32.TRUNC.NTZ R5, R4 ;  /* 0x0000000400057305 */ /* 0x000764000021f000 */
[----:B---3--:R-:W-:Y:S02]  /*1280*/  IMAD.MOV.U32 R4, RZ, RZ, RZ ;  /* 0x000000ffff047224 */ /* 0x008fe400078e00ff */
[----:B-----5:R-:W-:-:S04]  /*1290*/  IMAD.MOV R3, RZ, RZ, -R5 ;  /* 0x000000ffff037224 */ /* 0x020fc800078e0a05 */
[----:B------:R-:W-:-:S04]  /*12a0*/  IMAD R3, R3, UR5, RZ ;  /* 0x0000000503037c24 */ /* 0x000fc8000f8e02ff */
[----:B------:R-:W-:Y:S02]  /*12b0*/  IMAD.HI.U32 R3, R5, R3, R4 ;  /* 0x0000000305037227 */ /* 0x000fe400078e0004 */
[----:B------:R-:W3:Y:S04]  /*12c0*/  LDC.64 R4, c[0x0][0x380] ;  /* 0x0000e000ff047b82 */ /* 0x000ee80000000a00 */
[----:B------:R-:W-:-:S05]  /*12d0*/  IMAD.HI.U32 R3, R3, R0, RZ ;  /* 0x0000000003037227 */ /* 0x000fca00078e00ff */
[----:B------:R-:W-:-:S05]  /*12e0*/  IADD3 R3, PT, PT, -R3, RZ, RZ ;  /* 0x000000ff03037210 */ /* 0x000fca0007ffe1ff */
[----:B------:R-:W-:-:S05]  /*12f0*/  IMAD R3, R3, UR5, R0 ;  /* 0x0000000503037c24 */ /* 0x000fca000f8e0200 */
[----:B------:R-:W-:-:S13]  /*1300*/  ISETP.GE.U32.AND P0, PT, R3, UR5, PT ;  /* 0x0000000503007c0c */ /* 0x000fda000bf06070 */
[----:B------:R-:W-:-:S05]  /*1310*/  @P0 VIADD R3, R3, -UR5 ;  /* 0x8000000503030c36 */ /* 0x000fca0008000000 */
[----:B------:R-:W-:-:S13]  /*1320*/  ISETP.GE.U32.AND P0, PT, R3, UR5, PT ;  /* 0x0000000503007c0c */ /* 0x000fda000bf06070 */
[----:B------:R-:W-:Y:S01]  /*1330*/  @P0 VIADD R3, R3, -UR5 ;  /* 0x8000000503030c36 */ /* 0x000fe20008000000 */
[----:B------:R-:W-:-:S04]  /*1340*/  @!P1 LOP3.LUT R3, RZ, UR5, RZ, 0x33, !PT ;  /* 0x00000005ff039c12 */ /* 0x000fc8000f8e33ff */
[----:B------:R-:W-:-:S05]  /*1350*/  IADD3 R3, PT, PT, R2, R3, RZ ;  /* 0x0000000302037210 */ /* 0x000fca0007ffe0ff */
[----:B---3--:R-:W-:-:S06]  /*1360*/  IMAD.WIDE.U32 R4, R3, 0x8, R4 ;  /* 0x0000000803047825 */ /* 0x008fcc00078e0004 */
[----:B------:R-:W3:Y:S01]  /*1370*/  LDG.E.64 R4, desc[UR8][R4.64] ;  /* 0x0000000804047981 */ /* 0x000ee2000c1e1b00 */
[----:B-12-4-:R-:W3:Y:S02]  /*1380*/  I2F.F64 R6, R16 ;  /* 0x0000001000067312 */ /* 0x016ee40000201c00 */
[----:B---3--:R-:W-:-:S06]  /*1390*/  DADD R6, R6, R4 ;  /* 0x0000000006067229 */ /* 0x008fcc0000000004 */
[----:B------:R1:W2:Y:S05]  /*13a0*/  F2I.F64.TRUNC R16, R6 ;  /* 0x0000000600107311 */ /* 0x0002aa000030d100 */
.L_x_3:
[----:B-12-4-:R-:W1:Y:S02]  /*13b0*/  I2F.F64 R16, R16 ;  /* 0x0000001000107312 */ /* 0x016e640000201c00 */
.L_x_0:
[----:B0-----:R-:W0:Y:S01]  /*13c0*/  I2F.F64 R8, UR7 ;  /* 0x0000000700087d12 */ /* 0x001e220008201c00 */
[----:B------:R-:W-:Y:S01]  /*13d0*/  IMAD.MOV.U32 R4, RZ, RZ, 0x1 ;  /* 0x00000001ff047424 */ /* 0x000fe200078e00ff */
[----:B-1----:R-:W-:Y:S01]  /*13e0*/  FSETP.GEU.AND P1, PT, |R17|, 6.5827683646048100446e-37, PT ;  /* 0x036000001100780b */ /* 0x002fe20003f2e200 */
[----:B------:R-:W-:Y:S05]  /*13f0*/  BSSY.RECONVERGENT B0, `(.L_x_6) ;  /* 0x0000013000007945 */ /* 0x000fea0003800200 */
[----:B0-----:R-:W3:Y:S02]  /*1400*/  MUFU.RCP64H R5, R9 ;  /* 0x0000000900057308 */ /* 0x001ee40000001800 */
[----:B---3--:R-:W-:-:S08]  /*1410*/  DFMA R6, -R8, R4, 1 ;  /* 0x3ff000000806742b */ /* 0x008fd00000000104 */
[----:B------:R-:W-:-:S08]  /*1420*/  DFMA R6, R6, R6, R6 ;  /* 0x000000060606722b */ /* 0x000fd00000000006 */
[----:B------:R-:W-:-:S08]  /*1430*/  DFMA R6, R4, R6, R4 ;  /* 0x000000060406722b */ /* 0x000fd00000000004 */
[----:B------:R-:W-:-:S08]  /*1440*/  DFMA R4, -R8, R6, 1 ;  /* 0x3ff000000804742b */ /* 0x000fd00000000106 */
[----:B------:R-:W-:-:S08]  /*1450*/  DFMA R4, R6, R4, R6 ;  /* 0x000000040604722b */ /* 0x000fd00000000006 */
[----:B------:R-:W-:-:S08]  /*1460*/  DMUL R6, R4, R16 ;  /* 0x0000001004067228 */ /* 0x000fd00000000000 */
[----:B------:R-:W-:-:S08]  /*1470*/  DFMA R10, -R8, R6, R16 ;  /* 0x00000006080a722b */ /* 0x000fd00000000110 */
[----:B------:R-:W-:-:S10]  /*1480*/  DFMA R4, R4, R10, R6 ;  /* 0x0000000a0404722b */ /* 0x000fd40000000006 */
[----:B------:R-:W-:-:S05]  /*1490*/  FFMA R0, RZ, R9, R5 ;  /* 0x00000009ff007223 */ /* 0x000fca0000000005 */
[----:B------:R-:W-:-:S13]  /*14a0*/  FSETP.GT.AND P0, PT, |R0|, 1.469367938527859385e-39, PT ;  /* 0x001000000000780b */ /* 0x000fda0003f04200 */
[----:B------:R-:W-:Y:S05]  /*14b0*/  @P0 BRA P1, `(.L_x_7) ;  /* 0x0000000000180947 */ /* 0x000fea0000800000 */
[----:B------:R-:W-:Y:S01]  /*14c0*/  IMAD.MOV.U32 R6, RZ, RZ, R16 ;  /* 0x000000ffff067224 */ /* 0x000fe200078e0010 */
[----:B------:R-:W-:Y:S02]  /*14d0*/  MOV R7, R17 ;  /* 0x0000001100077202 */ /* 0x000fe40000000f00 */
[----:B------:R-:W-:-:S07]  /*14e0*/  MOV R0, 0x1500 ;  /* 0x0000150000007802 */ /* 0x000fce0000000f00 */
[----:B------:R-:W-:Y:S05]  /*14f0*/  CALL.REL.NOINC `($__internal_0_$__cuda_sm20_div_rn_f64_full) ;  /* 0x0000000000a07944 */ /* 0x000fea0003c00000 */
[----:B------:R-:W-:Y:S02]  /*1500*/  IMAD.MOV.U32 R4, RZ, RZ, R12 ;  /* 0x000000ffff047224 */ /* 0x000fe400078e000c */
[----:B------:R-:W-:-:S07]  /*1510*/  IMAD.MOV.U32 R5, RZ, RZ, R13 ;  /* 0x000000ffff057224 */ /* 0x000fce00078e000d */
.L_x_7:
[----:B------:R-:W-:Y:S05]  /*1520*/  BSYNC.RECONVERGENT B0 ;  /* 0x0000000000007941 */ /* 0x000fea0003800200 */
.L_x_6:
[----:B------:R-:W0:Y:S01]  /*1530*/  S2UR UR5, SR_CgaCtaId ;  /* 0x00000000000579c3 */ /* 0x000e220000008800 */
[----:B------:R-:W-:Y:S01]  /*1540*/  UMOV UR4, 0x400 ;  /* 0x0000040000047882 */ /* 0x000fe20000000000 */
[----:B------:R-:W-:Y:S01]  /*1550*/  MOV R0, 0x1ff ;  /* 0x000001ff00007802 */ /* 0x000fe20000000f00 */
[----:B0-----:R-:W-:Y:S01]  /*1560*/  ULEA UR4, UR5, UR4, 0x18 ;  /* 0x0000000405047291 */ /* 0x001fe2000f8ec0ff */
[----:B------:R-:W0:Y:S05]  /*1570*/  LDCU UR5, c[0x0][0x398] ;  /* 0x00007300ff0577ac */ /* 0x000e2a0008000800 */
[----:B------:R-:W-:-:S05]  /*1580*/  LEA R9, R2, UR4, 0x3 ;  /* 0x0000000402097c11 */ /* 0x000fca000f8e18ff */
[----:B------:R1:W-:Y:S01]  /*1590*/  STS.64 [R9], R4 ;  /* 0x0000000409007388 */ /* 0x0003e20000000a00 */
[----:B0-----:R-:W-:Y:S01]  /*15a0*/  UISETP.GT.AND UP0, UPT, UR5, 0x200, UPT ;  /* 0x000002000500788c */ /* 0x001fe2000bf04270 */
[----:B------:R-:W-:Y:S08]  /*15b0*/  BAR.SYNC.DEFER_BLOCKING 0x0 ;  /* 0x0000000000007b1d */ /* 0x000ff00000010000 */
[----:B-1----:R-:W-:Y:S05]  /*15c0*/  BRA.U UP0, `(.L_x_8) ;  /* 0x0000000100387547 */ /* 0x002fea000b800000 */
[----:B------:R-:W-:Y:S01]  /*15d0*/  IMAD.MOV.U32 R0, RZ, RZ, 0x200 ;  /* 0x00000200ff007424 */ /* 0x000fe200078e00ff */
[----:B------:R-:W0:Y:S01]  /*15e0*/  LDCU UR5, c[0x0][0x398] ;  /* 0x00007300ff0577ac */ /* 0x000e220008000800 */
[----:B------:R-:W-:-:S05]  /*15f0*/  NOP ;  /* 0x0000000000007918 */ /* 0x000fca0000000000 */
.L_x_9:
[----:B------:R-:W-:-:S13]  /*1600*/  ISETP.GE.U32.AND P0, PT, R2, R0, PT ;  /* 0x000000000200720c */ /* 0x000fda0003f06070 */
[----:B------:R-:W-:Y:S01]  /*1610*/  @!P0 IMAD R3, R0, 0x8, R9 ;  /* 0x0000000800038824 */ /* 0x000fe200078e0209 */
[----:B------:R-:W-:Y:S01]  /*1620*/  @!P0 LDS.64 R6, [R9] ;  /* 0x0000000009068984 */ /* 0x000fe20000000a00 */
[----:B------:R-:W-:-:S03]  /*1630*/  SHF.R.U32.HI R0, RZ, 0x1, R0 ;  /* 0x00000001ff007819 */ /* 0x000fc60000011600 */
[----:B------:R-:W1:Y:S02]  /*1640*/  @!P0 LDS.64 R4, [R3] ;  /* 0x0000000003048984 */ /* 0x000e640000000a00 */
[----:B-1----:R-:W-:-:S08]  /*1650*/  @!P0 DADD R4, R4, R6 ;  /* 0x0000000004048229 */ /* 0x002fd00000000006 */
[----:B------:R-:W-:-:S07]  /*1660*/  @!P0 DMUL R4, R4, 0.5 ;  /* 0x3fe0000004048828 */ /* 0x000fce0000000000 */
[----:B------:R1:W-:Y:S01]  /*1670*/  @!P0 STS.64 [R9], R4 ;  /* 0x0000000409008388 */ /* 0x0003e20000000a00 */
[----:B0-----:R-:W-:-:S13]  /*1680*/  ISETP.GE.AND P0, PT, R0, UR5, PT ;  /* 0x0000000500007c0c */ /* 0x001fda000bf06270 */
[----:B-1----:R-:W-:Y:S05]  /*1690*/  @P0 BRA `(.L_x_9) ;  /* 0xfffffffc00d80947 */ /* 0x002fea000383ffff */
[----:B------:R-:W-:-:S07]  /*16a0*/  IADD3 R0, PT, PT, R0, -0x1, RZ ;  /* 0xffffffff00007810 */ /* 0x000fce0007ffe0ff */
.L_x_8:
[----:B------:R-:W-:-:S13]  /*16b0*/  ISETP.GE.U32.AND P0, PT, R2, UR5, PT ;  /* 0x0000000502007c0c */ /* 0x000fda000bf06070 */
[----:B------:R-:W-:Y:S05]  /*16c0*/  @P0 EXIT ;  /* 0x000000000000094d */ /* 0x000fea0003800000 */
[----:B------:R-:W-:Y:S01]  /*16d0*/  VIADD R3, R2, UR5 ;  /* 0x0000000502037c36 */ /* 0x000fe20008000000 */
[----:B------:R-:W-:Y:S01]  /*16e0*/  LDS.64 R8, [R9] ;  /* 0x0000000009087984 */ /* 0x000fe20000000a00 */
[----:B------:R-:W0:Y:S03]  /*16f0*/  LDC.64 R6, c[0x0][0x388] ;  /* 0x0000e200ff067b82 */ /* 0x000e260000000a00 */
[----:B------:R-:W-:-:S04]  /*1700*/  LOP3.LUT R0, R0, R3, RZ, 0xc0, !PT ;  /* 0x0000000300007212 */ /* 0x000fc800078ec0ff */
[----:B------:R-:W-:-:S05]  /*1710*/  LEA R0, R0, UR4, 0x3 ;  /* 0x0000000400007c11 */ /* 0x000fca000f8e18ff */
[----:B------:R-:W1:Y:S01]  /*1720*/  LDS.64 R4, [R0] ;  /* 0x0000000000047984 */ /* 0x000e620000000a00 */
[----:B0-----:R-:W-:Y:S01]  /*1730*/  IMAD.WIDE.U32 R2, R2, 0x8, R6 ;  /* 0x0000000802027825 */ /* 0x001fe200078e0006 */
[----:B-1----:R-:W-:-:S08]  /*1740*/  DADD R4, R4, R8 ;  /* 0x0000000004047229 */ /* 0x002fd00000000008 */
[----:B------:R-:W-:-:S07]  /*1750*/  DMUL R4, R4, 0.5 ;  /* 0x3fe0000004047828 */ /* 0x000fce0000000000 */
[----:B------:R-:W-:Y:S01]  /*1760*/  STG.E.64 desc[UR8][R2.64], R4 ;  /* 0x0000000402007986 */ /* 0x000fe2000c101b08 */
[----:B------:R-:W-:Y:S05]  /*1770*/  EXIT ;  /* 0x000000000000794d */ /* 0x000fea0003800000 */
        .weak           $__internal_0_$__cuda_sm20_div_rn_f64_full
        .type           $__internal_0_$__cuda_sm20_div_rn_f64_full,@function
        .size           $__internal_0_$__cuda_sm20_div_rn_f64_full,(.L_x_30 - $__internal_0_$__cuda_sm20_div_rn_f64_full)
$__internal_0_$__cuda_sm20_div_rn_f64_full:
[C---:B------:R-:W-:Y:S01]  /*1780*/  FSETP.GEU.AND P0, PT, |R9|.reuse, 1.469367938527859385e-39, PT ;  /* 0x001000000900780b */ /* 0x040fe20003f0e200 */
[----:B------:R-:W-:Y:S01]  /*1790*/  BSSY.RECONVERGENT B1, `(.L_x_10) ;  /* 0x0000057000017945 */ /* 0x000fe20003800200 */
[----:B------:R-:W-:Y:S02]  /*17a0*/  LOP3.LUT R4, R9, 0x800fffff, RZ, 0xc0, !PT ;  /* 0x800fffff09047812 */ /* 0x000fe400078ec0ff */
[C---:B------:R-:W-:Y:S02]  /*17b0*/  FSETP.GEU.AND P2, PT, |R7|.reuse, 1.469367938527859385e-39, PT ;  /* 0x001000000700780b */ /* 0x040fe40003f4e200 */
[----:B------:R-:W-:Y:S01]  /*17c0*/  LOP3.LUT R5, R4, 0x3ff00000, RZ, 0xfc, !PT ;  /* 0x3ff0000004057812 */ /* 0x000fe200078efcff */
[----:B------:R-:W-:Y:S01]  /*17d0*/  IMAD.MOV.U32 R4, RZ, RZ, R8 ;  /* 0x000000ffff047224 */ /* 0x000fe200078e0008 */
[----:B------:R-:W-:Y:S02]  /*17e0*/  MOV R16, 0x1 ;  /* 0x0000000100107802 */ /* 0x000fe40000000f00 */
[----:B------:R-:W-:-:S02]  /*17f0*/  LOP3.LUT R3, R7, 0x7ff00000, RZ, 0xc0, !PT ;  /* 0x7ff0000007037812 */ /* 0x000fc400078ec0ff */
[----:B------:R-:W-:Y:S01]  /*1800*/  LOP3.LUT R14, R9, 0x7ff00000, RZ, 0xc0, !PT ;  /* 0x7ff00000090e7812 */ /* 0x000fe200078ec0ff */
[----:B------:R-:W-:-:S03]  /*1810*/  @!P0 DMUL R4, R8, 8.98846567431157953865e+307 ;  /* 0x7fe0000008048828 */ /* 0x000fc60000000000 */
[----:B------:R-:W-:Y:S02]  /*1820*/  ISETP.GE.U32.AND P1, PT, R3, R14, PT ;  /* 0x0000000e0300720c */ /* 0x000fe40003f26070 */
[----:B------:R-:W-:Y:S01]  /*1830*/  @!P2 LOP3.LUT R12, R9, 0x7ff00000, RZ, 0xc0, !PT ;  /* 0x7ff00000090ca812 */ /* 0x000fe200078ec0ff */
[----:B------:R-:W0:Y:S01]  /*1840*/  MUFU.RCP64H R17, R5 ;  /* 0x0000000500117308 */ /* 0x000e220000001800 */
[----:B------:R-:W-:Y:S02]  /*1850*/  @!P2 MOV R18, RZ ;  /* 0x000000ff0012a202 */ /* 0x000fe40000000f00 */
[----:B------:R-:W-:Y:S01]  /*1860*/  @!P2 ISETP.GE.U32.AND P3, PT, R3, R12, PT ;  /* 0x0000000c0300a20c */ /* 0x000fe20003f66070 */
[----:B------:R-:W-:-:S05]  /*1870*/  IMAD.MOV.U32 R12, RZ, RZ, 0x1ca00000 ;  /* 0x1ca00000ff0c7424 */ /* 0x000fca00078e00ff */
[----:B------:R-:W-:-:S04]  /*1880*/  @!P2 SEL R13, R12, 0x63400000, !P3 ;  /* 0x634000000c0da807 */ /* 0x000fc80005800000 */
[----:B------:R-:W-:Y:S01]  /*1890*/  @!P2 LOP3.LUT R13, R13, 0x80000000, R7, 0xf8, !PT ;  /* 0x800000000d0da812 */ /* 0x000fe200078ef807 */
[----:B0-----:R-:W-:-:S03]  /*18a0*/  DFMA R10, R16, -R4, 1 ;  /* 0x3ff00000100a742b */ /* 0x001fc60000000804 */
[----:B------:R-:W-:-:S05]  /*18b0*/  @!P2 LOP3.LUT R19, R13, 0x100000, RZ, 0xfc, !PT ;  /* 0x001000000d13a812 */ /* 0x000fca00078efcff */
[----:B------:R-:W-:-:S08]  /*18c0*/  DFMA R10, R10, R10, R10 ;  /* 0x0000000a0a0a722b */ /* 0x000fd0000000000a */
[----:B------:R-:W-:Y:S01]  /*18d0*/  DFMA R16, R16, R10, R16 ;  /* 0x0000000a1010722b */ /* 0x000fe20000000010 */
[----:B------:R-:W-:Y:S01]  /*18e0*/  SEL R11, R12, 0x63400000, !P1 ;  /* 0x634000000c0b7807 */ /* 0x000fe20004800000 */
[----:B------:R-:W-:-:S03]  /*18f0*/  IMAD.MOV.U32 R10, RZ, RZ, R6 ;  /* 0x000000ffff0a7224 */ /* 0x000fc600078e0006 */
[----:B------:R-:W-:-:S03]  /*1900*/  LOP3.LUT R11, R11, 0x800fffff, R7, 0xf8, !PT ;  /* 0x800fffff0b0b7812 */ /* 0x000fc600078ef807 */
[----:B------:R-:W-:-:S03]  /*1910*/  DFMA R20, R16, -R4, 1 ;  /* 0x3ff000001014742b */ /* 0x000fc60000000804 */
[----:B------:R-:W-:-:S05]  /*1920*/  @!P2 DFMA R10, R10, 2, -R18 ;  /* 0x400000000a0aa82b */ /* 0x000fca0000000812 */
[----:B------:R-:W-:Y:S01]  /*1930*/  DFMA R16, R16, R20, R16 ;  /* 0x000000141010722b */ /* 0x000fe20000000010 */
[----:B------:R-:W-:Y:S02]  /*1940*/  IMAD.MOV.U32 R21, RZ, RZ, R3 ;  /* 0x000000ffff157224 */ /* 0x000fe400078e0003 */
[----:B------:R-:W-:Y:S01]  /*1950*/  IMAD.MOV.U32 R20, RZ, RZ, R14 ;  /* 0x000000ffff147224 */ /* 0x000fe200078e000e */
[----:B------:R-:W-:Y:S02]  /*1960*/  @!P0 LOP3.LUT R20, R5, 0x7ff00000, RZ, 0xc0, !PT ;  /* 0x7ff0000005148812 */ /* 0x000fe400078ec0ff */
[----:B------:R-:W-:Y:S02]  /*1970*/  @!P2 LOP3.LUT R21, R11, 0x7ff00000, RZ, 0xc0, !PT ;  /* 0x7ff000000b15a812 */ /* 0x000fe400078ec0ff */
[----:B------:R-:W-:Y:S01]  /*1980*/  DMUL R18, R16, R10 ;  /* 0x0000000a10127228 */ /* 0x000fe20000000000 */
[----:B------:R-:W-:Y:S01]  /*1990*/  VIADD R22, R20, 0xffffffff ;  /* 0xffffffff14167836 */ /* 0x000fe20000000000 */
[----:B------:R-:W-:-:S04]  /*19a0*/  IADD3 R13, PT, PT, R21, -0x1, RZ ;  /* 0xffffffff150d7810 */ /* 0x000fc80007ffe0ff */
[----:B------:R-:W-:Y:S02]  /*19b0*/  ISETP.GT.U32.AND P0, PT, R13, 0x7feffffe, PT ;  /* 0x7feffffe0d00780c */ /* 0x000fe40003f04070 */
[----:B------:R-:W-:Y:S02]  /*19c0*/  DFMA R14, R18, -R4, R10 ;  /* 0x80000004120e722b */ /* 0x000fe4000000000a */
[----:B------:R-:W-:-:S06]  /*19d0*/  ISETP.GT.U32.OR P0, PT, R22, 0x7feffffe, P0 ;  /* 0x7feffffe1600780c */ /* 0x000fcc0000704470 */
[----:B------:R-:W-:-:S07]  /*19e0*/  DFMA R14, R16, R14, R18 ;  /* 0x0000000e100e722b */ /* 0x000fce0000000012 */
[----:B------:R-:W-:Y:S05]  /*19f0*/  @P0 BRA `(.L_x_11) ;  /* 0x00000000006c0947 */ /* 0x000fea0003800000 */
[----:B------:R-:W-:-:S04]  /*1a00*/  LOP3.LUT R16, R9, 0x7ff00000, RZ, 0xc0, !PT ;  /* 0x7ff0000009107812 */ /* 0x000fc800078ec0ff */
[CC--:B------:R-:W-:Y:S02]  /*1a10*/  VIADDMNMX R6, R3.reuse, -R16.reuse, 0xb9600000, !PT ;  /* 0xb960000003067446 */ /* 0x0c0fe40007800910 */
[----:B------:R-:W-:Y:S02]  /*1a20*/  ISETP.GE.U32.AND P0, PT, R3, R16, PT ;  /* 0x000000100300720c */ /* 0x000fe40003f06070 */
[----:B------:R-:W-:Y:S02]  /*1a30*/  VIMNMX R6, PT, PT, R6, 0x46a00000, PT ;  /* 0x46a0000006067848 */ /* 0x000fe40003fe0100 */
[----:B------:R-:W-:-:S04]  /*1a40*/  SEL R3, R12, 0x63400000, !P0 ;  /* 0x634000000c037807 */ /* 0x000fc80004000000 */
[----:B------:R-:W-:Y:S02]  /*1a50*/  IADD3 R3, PT, PT, -R3, R6, RZ ;  /* 0x0000000603037210 */ /* 0x000fe40007ffe1ff */
[----:B------:R-:W-:-:S03]  /*1a60*/  MOV R6, RZ ;  /* 0x000000ff00067202 */ /* 0x000fc60000000f00 */
[----:B------:R-:W-:-:S06]  /*1a70*/  VIADD R7, R3, 0x7fe00000 ;  /* 0x7fe0000003077836 */ /* 0x000fcc0000000000 */
[----:B------:R-:W-:-:S10]  /*1a80*/  DMUL R12, R14, R6 ;  /* 0x000000060e0c7228 */ /* 0x000fd40000000000 */
[----:B------:R-:W-:-:S13]  /*1a90*/  FSETP.GTU.AND P0, PT, |R13|, 1.469367938527859385e-39, PT ;  /* 0x001000000d00780b */ /* 0x000fda0003f0c200 */
[----:B------:R-:W-:Y:S05]  /*1aa0*/  @P0 BRA `(.L_x_12) ;  /* 0x0000000000940947 */ /* 0x000fea0003800000 */
[----:B------:R-:W-:Y:S01]  /*1ab0*/  DFMA R4, R14, -R4, R10 ;  /* 0x800000040e04722b */ /* 0x000fe2000000000a */
[----:B------:R-:W-:-:S09]  /*1ac0*/  IMAD.MOV.U32 R6, RZ, RZ, RZ ;  /* 0x000000ffff067224 */ /* 0x000fd200078e00ff */
[C---:B------:R-:W-:Y:S02]  /*1ad0*/  FSETP.NEU.AND P0, PT, R5.reuse, RZ, PT ;  /* 0x000000ff0500720b */ /* 0x040fe40003f0d000 */
[----:B------:R-:W-:-:S04]  /*1ae0*/  LOP3.LUT R9, R5, 0x80000000, R9, 0x48, !PT ;  /* 0x8000000005097812 */ /* 0x000fc800078e4809 */
[----:B------:R-:W-:-:S07]  /*1af0*/  LOP3.LUT R7, R9, R7, RZ, 0xfc, !PT ;  /* 0x0000000709077212 */ /* 0x000fce00078efcff */
[----:B------:R-:W-:Y:S05]  /*1b00*/  @!P0 BRA `(.L_x_12) ;  /* 0x00000000007c8947 */ /* 0x000fea0003800000 */
[C---:B------:R-:W-:Y:S01]  /*1b10*/  IADD3 R5, PT, PT, -R3.reuse, RZ, RZ ;  /* 0x000000ff03057210 */ /* 0x040fe20007ffe1ff */
[----:B------:R-:W-:Y:S01]  /*1b20*/  IMAD.MOV.U32 R4, RZ, RZ, RZ ;  /* 0x000000ffff047224 */ /* 0x000fe200078e00ff */
[----:B------:R-:W-:Y:S01]  /*1b30*/  DMUL.RP R6, R14, R6 ;  /* 0x000000060e067228 */ /* 0x000fe20000008000 */
[----:B------:R-:W-:-:S04]  /*1b40*/  IADD3 R3, PT, PT, -R3, -0x43300000, RZ ;  /* 0xbcd0000003037810 */ /* 0x000fc80007ffe1ff */
[----:B------:R-:W-:-:S05]  /*1b50*/  DFMA R4, R12, -R4, R14 ;  /* 0x800000040c04722b */ /* 0x000fca000000000e */
[----:B------:R-:W-:-:S05]  /*1b60*/  LOP3.LUT R9, R7, R9, RZ, 0x3c, !PT ;  /* 0x0000000907097212 */ /* 0x000fca00078e3cff */
[----:B------:R-:W-:-:S04]  /*1b70*/  FSETP.NEU.AND P0, PT, |R5|, R3, PT ;  /* 0x000000030500720b */ /* 0x000fc80003f0d200 */
[----:B------:R-:W-:Y:S02]  /*1b80*/  FSEL R12, R6, R12, !P0 ;  /* 0x0000000c060c7208 */ /* 0x000fe40004000000 */
[----:B------:R-:W-:Y:S01]  /*1b90*/  FSEL R13, R9, R13, !P0 ;  /* 0x0000000d090d7208 */ /* 0x000fe20004000000 */
[----:B------:R-:W-:Y:S06]  /*1ba0*/  BRA `(.L_x_12) ;  /* 0x0000000000547947 */ /* 0x000fec0003800000 */
.L_x_11:
[----:B------:R-:W-:-:S14]  /*1bb0*/  DSETP.NAN.AND P0, PT, R6, R6, PT ;  /* 0x000000060600722a */ /* 0x000fdc0003f08000 */
[----:B------:R-:W-:Y:S05]  /*1bc0*/  @P0 BRA `(.L_x_13) ;  /* 0x0000000000440947 */ /* 0x000fea0003800000 */
[----:B------:R-:W-:-:S14]  /*1bd0*/  DSETP.NAN.AND P0, PT, R8, R8, PT ;  /* 0x000000080800722a */ /* 0x000fdc0003f08000 */
[----:B------:R-:W-:Y:S05]  /*1be0*/  @P0 BRA `(.L_x_14) ;  /* 0x0000000000300947 */ /* 0x000fea0003800000 */
[----:B------:R-:W-:Y:S01]  /*1bf0*/  ISETP.NE.AND P0, PT, R21, R20, PT ;  /* 0x000000141500720c */ /* 0x000fe20003f05270 */
[----:B------:R-:W-:Y:S01]  /*1c00*/  IMAD.MOV.U32 R13, RZ, RZ, -0x80000 ;  /* 0xfff80000ff0d7424 */ /* 0x000fe200078e00ff */
[----:B------:R-:W-:-:S11]  /*1c10*/  MOV R12, 0x0 ;  /* 0x00000000000c7802 */ /* 0x000fd60000000f00 */
[----:B------:R-:W-:Y:S05]  /*1c20*/  @!P0 BRA `(.L_x_12) ;  /* 0x0000000000348947 */ /* 0x000fea0003800000 */
[----:B------:R-:W-:Y:S02]  /*1c30*/  ISETP.NE.AND P0, PT, R21, 0x7ff00000, PT ;  /* 0x7ff000001500780c */ /* 0x000fe40003f05270 */
[----:B------:R-:W-:Y:S02]  /*1c40*/  LOP3.LUT R13, R7, 0x80000000, R9, 0x48, !PT ;  /* 0x80000000070d7812 */ /* 0x000fe400078e4809 */
[----:B------:R-:W-:-:S13]  /*1c50*/  ISETP.EQ.OR P0, PT, R20, RZ, !P0 ;  /* 0x000000ff1400720c */ /* 0x000fda0004702670 */
[----:B------:R-:W-:Y:S02]  /*1c60*/  @P0 LOP3.LUT R3, R13, 0x7ff00000, RZ, 0xfc, !PT ;  /* 0x7ff000000d030812 */ /* 0x000fe400078efcff */
[----:B------:R-:W-:Y:S01]  /*1c70*/  @!P0 MOV R12, RZ ;  /* 0x000000ff000c8202 */ /* 0x000fe20000000f00 */
[----:B------:R-:W-:Y:S01]  /*1c80*/  @P0 IMAD.MOV.U32 R12, RZ, RZ, RZ ;  /* 0x000000ffff0c0224 */ /* 0x000fe200078e00ff */
[----:B------:R-:W-:Y:S01]  /*1c90*/  @P0 MOV R13, R3 ;  /* 0x00000003000d0202 */ /* 0x000fe20000000f00 */
[----:B------:R-:W-:Y:S06]  /*1ca0*/  BRA `(.L_x_12) ;  /* 0x0000000000147947 */ /* 0x000fec0003800000 */
.L_x_14:
[----:B------:R-:W-:Y:S01]  /*1cb0*/  LOP3.LUT R13, R9, 0x80000, RZ, 0xfc, !PT ;  /* 0x00080000090d7812 */ /* 0x000fe200078efcff */
[----:B------:R-:W-:Y:S01]  /*1cc0*/  IMAD.MOV.U32 R12, RZ, RZ, R8 ;  /* 0x000000ffff0c7224 */ /* 0x000fe200078e0008 */
[----:B------:R-:W-:Y:S06]  /*1cd0*/  BRA `(.L_x_12) ;  /* 0x0000000000087947 */ /* 0x000fec0003800000 */
.L_x_13:
[----:B------:R-:W-:Y:S02]  /*1ce0*/  LOP3.LUT R13, R7, 0x80000, RZ, 0xfc, !PT ;  /* 0x00080000070d7812 */ /* 0x000fe400078efcff */
[----:B------:R-:W-:-:S07]  /*1cf0*/  MOV R12, R6 ;  /* 0x00000006000c7202 */ /* 0x000fce0000000f00 */
.L_x_12:
[----:B------:R-:W-:Y:S05]  /*1d00*/  BSYNC.RECONVERGENT B1 ;  /* 0x0000000000017941 */ /* 0x000fea0003800200 */
.L_x_10:
[----:B------:R-:W-:Y:S02]  /*1d10*/  HFMA2 R5, -RZ, RZ, 0, 0 ;  /* 0x00000000ff057431 */ /* 0x000fe400000001ff */
[----:B------:R-:W-:-:S04]  /*1d20*/  IMAD.MOV.U32 R4, RZ, RZ, R0 ;  /* 0x000000ffff047224 */ /* 0x000fc800078e0000 */
[----:B------:R-:W-:Y:S05]  /*1d30*/  RET.REL.NODEC R4 `(_Z11reduceBlockPdS_jii) ;  /* 0xffffffe004b07950 */ /* 0x000fea0003c3ffff */
.L_x_15:
[----:B------:R-:W-:-:S00]  /*1d40*/  BRA `(.L_x_15) ;  /* 0xfffffffc00fc7947 */ /* 0x000fc0000383ffff */
[----:B------:R-:W-:-:S00]  /*1d50*/  NOP ;  /* 0x0000000000007918 */ /* 0x000fc00000000000 */
        /* <DEDUP_REMOVED lines=10> */
.L_x_30:


//--------------------- .text._Z21reduceArraySingleStepPdS_ii --------------------------
	.section	.text._Z21reduceArraySingleStepPdS_ii,"ax",@progbits
	.align	128
        .global         _Z21reduceArraySingleStepPdS_ii
        .type           _Z21reduceArraySingleStepPdS_ii,@function
        .size           _Z21reduceArraySingleStepPdS_ii,(.L_x_31 - _Z21reduceArraySingleStepPdS_ii)
        .other          _Z21reduceArraySingleStepPdS_ii,@"STO_CUDA_ENTRY STV_DEFAULT"
_Z21reduceArraySingleStepPdS_ii:
.text._Z21reduceArraySingleStepPdS_ii:
[----:B------:R-:W-:Y:S08]  /*0000*/  LDC R1, c[0x0][0x37c] ;  /* 0x0000df00ff017b82 */ /* 0x000ff00000000800 */
[----:B------:R-:W0:Y:S08]  /*0010*/  LDC.64 R6, c[0x0][0x390] ;  /* 0x0000e400ff067b82 */ /* 0x000e300000000a00 */
[----:B------:R-:W1:Y:S01]  /*0020*/  S2UR UR4, SR_CTAID.X ;  /* 0x00000000000479c3 */ /* 0x000e620000002500 */
[----:B0-----:R-:W-:Y:S01]  /*0030*/  IABS R9, R7 ;  /* 0x0000000700097213 */ /* 0x001fe20000000000 */
[----:B------:R-:W-:-:S03]  /*0040*/  IMAD.IADD R0, R6, 0x1, R7 ;  /* 0x0000000106007824 */ /* 0x000fc600078e0207 */
[----:B------:R-:W0:Y:S01]  /*0050*/  I2F.RP R4, R9 ;  /* 0x0000000900047306 */ /* 0x000e220000209400 */
[----:B------:R-:W-:-:S07]  /*0060*/  VIADD R0, R0, 0xffffffff ;  /* 0xffffffff00007836 */ /* 0x000fce0000000000 */
[----:B0-----:R-:W0:Y:S02]  /*0070*/  MUFU.RCP R4, R4 ;  /* 0x0000000400047308 */ /* 0x001e240000001000 */
[----:B0-----:R-:W-:Y:S01]  /*0080*/  VIADD R2, R4, 0xffffffe ;  /* 0x0ffffffe04027836 */ /* 0x001fe20000000000 */
[----:B------:R-:W-:Y:S02]  /*0090*/  IABS R4, R0 ;  /* 0x0000000000047213 */ /* 0x000fe40000000000 */
[----:B------:R-:W-:-:S03]  /*00a0*/  LOP3.LUT R0, R0, R7, RZ, 0x3c, !PT ;  /* 0x0000000700007212 */ /* 0x000fc600078e3cff */
[----:B------:R0:W2:Y:S01]  /*00b0*/  F2I.FTZ.U32.TRUNC.NTZ R3, R2 ;  /* 0x0000000200037305 */ /* 0x0000a2000021f000 */
[----:B------:R-:W-:Y:S01]  /*00c0*/  ISETP.GE.AND P2, PT, R0, RZ, PT ;  /* 0x000000ff0000720c */ /* 0x000fe20003f46270 */
[----:B0-----:R-:W-:Y:S02]  /*00d0*/  HFMA2 R2, -RZ, RZ, 0, 0 ;  /* 0x00000000ff027431 */ /* 0x001fe400000001ff */
[----:B--2---:R-:W-:-:S04]  /*00e0*/  IMAD.MOV R8, RZ, RZ, -R3 ;  /* 0x000000ffff087224 */ /* 0x004fc800078e0a03 */
[----:B------:R-:W-:-:S04]  /*00f0*/  IMAD R5, R8, R9, RZ ;  /* 0x0000000908057224 */ /* 0x000fc800078e02ff */
[----:B------:R-:W-:Y:S02]  /*0100*/  IMAD.HI.U32 R3, R3, R5, R2 ;  /* 0x0000000503037227 */ /* 0x000fe400078e0002 */
[----:B------:R-:W1:Y:S04]  /*0110*/  S2R R5, SR_TID.X ;  /* 0x0000000000057919 */ /* 0x000e680000002100 */
[----:B------:R-:W-:-:S04]  /*0120*/  IMAD.HI.U32 R3, R3, R4, RZ ;  /* 0x0000000403037227 */ /* 0x000fc800078e00ff */
[----:B------:R-:W-:-:S04]  /*0130*/  IMAD.MOV R2, RZ, RZ, -R3 ;  /* 0x000000ffff027224 */ /* 0x000fc800078e0a03 */
[C---:B------:R-:W-:Y:S02]  /*0140*/  IMAD R2, R9.reuse, R2, R4 ;  /* 0x0000000209027224 */ /* 0x040fe400078e0204 */
[----:B------:R-:W1:Y:S03]  /*0150*/  LDC R4, c[0x0][0x360] ;  /* 0x0000d800ff047b82 */ /* 0x000e660000000800 */
[----:B------:R-:W-:-:S13]  /*0160*/  ISETP.GT.U32.AND P1, PT, R9, R2, PT ;  /* 0x000000020900720c */ /* 0x000fda0003f24070 */
[----:B------:R-:W-:Y:S02]  /*0170*/  @!P1 IMAD.IADD R2, R2, 0x1, -R9 ;  /* 0x0000000102029824 */ /* 0x000fe400078e0a09 */
[----:B------:R-:W-:Y:S01]  /*0180*/  @!P1 VIADD R3, R3, 0x1 ;  /* 0x0000000103039836 */ /* 0x000fe20000000000 */
[----:B------:R-:W-:Y:S02]  /*0190*/  ISETP.NE.AND P1, PT, R7, RZ, PT ;  /* 0x000000ff0700720c */ /* 0x000fe40003f25270 */
[----:B------:R-:W-:Y:S01]  /*01a0*/  ISETP.GE.U32.AND P0, PT, R2, R9, PT ;  /* 0x000000090200720c */ /* 0x000fe20003f06070 */
[----:B-1----:R-:W-:-:S12]  /*01b0*/  IMAD R4, R4, UR4, R5 ;  /* 0x0000000404047c24 */ /* 0x002fd8000f8e0205 */
[----:B------:R-:W-:-:S05]  /*01c0*/  @P0 IADD3 R3, PT, PT, R3, 0x1, RZ ;  /* 0x0000000103030810 */ /* 0x000fca0007ffe0ff */
[----:B------:R-:W-:Y:S01]  /*01d0*/  @!P2 IMAD.MOV R3, RZ, RZ, -R3 ;  /* 0x000000ffff03a224 */ /* 0x000fe200078e0a03 */
[----:B------:R-:W-:-:S04]  /*01e0*/  @!P1 LOP3.LUT R3, RZ, R7, RZ, 0x33, !PT ;  /* 0x00000007ff039212 */ /* 0x000fc800078e33ff */
[----:B------:R-:W-:-:S13]  /*01f0*/  ISETP.GE.AND P0, PT, R4, R3, PT ;  /* 0x000000030400720c */ /* 0x000fda0003f06270 */
[----:B------:R-:W-:Y:S05]  /*0200*/  @P0 EXIT ;  /* 0x000000000000094d */ /* 0x000fea0003800000 */
[----:B------:R-:W-:Y:S01]  /*0210*/  ISETP.GE.AND P0, PT, R7, 0x1, PT ;  /* 0x000000010700780c */ /* 0x000fe20003f06270 */
[----:B------:R-:W0:Y:S01]  /*0220*/  LDCU.64 UR6, c[0x0][0x358] ;  /* 0x00006b00ff0677ac */ /* 0x000e220008000a00 */
[----:B------:R-:W-:-:S11]  /*0230*/  CS2R R16, SRZ ;  /* 0x0000000000107805 */ /* 0x000fd6000001ff00 */
[----:B------:R-:W-:Y:S05]  /*0240*/  @!P0 BRA `(.L_x_16) ;  /* 0x0000002000708947 */ /* 0x000fea0003800000 */
[C---:B------:R-:W-:Y:S01]  /*0250*/  ISETP.GE.U32.AND P1, PT, R7.reuse, 0x10, PT ;  /* 0x000000100700780c */ /* 0x040fe20003f26070 */
[----:B------:R-:W-:Y:S01]  /*0260*/  IMAD.MOV.U32 R5, RZ, RZ, RZ ;  /* 0x000000ffff057224 */ /* 0x000fe200078e00ff */
[----:B------:R-:W-:Y:S02]  /*0270*/  LOP3.LUT R3, R7, 0xf, RZ, 0xc0, !PT ;  /* 0x0000000f07037812 */ /* 0x000fe400078ec0ff */
[----:B------:R-:W-:Y:S02]  /*0280*/  CS2R R16, SRZ ;  /* 0x0000000000107805 */ /* 0x000fe4000001ff00 */
[----:B------:R-:W-:-:S07]  /*0290*/  ISETP.NE.AND P0, PT, R3, RZ, PT ;  /* 0x000000ff0300720c */ /* 0x000fce0003f05270 */
[----:B------:R-:W-:Y:S06]  /*02a0*/  @!P1 BRA `(.L_x_17) ;  /* 0x0000001000549947 */ /* 0x000fec0003800000 */
[----:B------:R-:W-:Y:S01]  /*02b0*/  IABS R0, R6 ;  /* 0x0000000600007213 */ /* 0x000fe20000000000 */
[----:B------:R-:W1:Y:S01]  /*02c0*/  LDC.64 R8, c[0x0][0x380] ;  /* 0x0000e000ff087b82 */ /* 0x000e620000000a00 */
[----:B------:R-:W-:Y:S01]  /*02d0*/  LOP3.LUT R5, R7, 0x7ffffff0, RZ, 0xc0, !PT ;  /* 0x7ffffff007057812 */ /* 0x000fe200078ec0ff */
[----:B------:R-:W-:Y:S01]  /*02e0*/  IMAD R7, R4, R7, 0x7 ;  /* 0x0000000704077424 */ /* 0x000fe200078e0207 */
[----:B------:R-:W2:Y:S01]  /*02f0*/  I2F.RP R12, R0 ;  /* 0x00000000000c7306 */ /* 0x000ea20000209400 */
[----:B------:R-:W-:Y:S02]  /*0300*/  CS2R R16, SRZ ;  /* 0x0000000000107805 */ /* 0x000fe4000001ff00 */
[----:B------:R-:W-:Y:S02]  /*0310*/  IMAD.MOV R22, RZ, RZ, -R5 ;  /* 0x000000ffff167224 */ /* 0x000fe400078e0a05 */
[----:B------:R-:W3:Y:S03]  /*0320*/  LDC R6, c[0x0][0x390] ;  /* 0x0000e400ff067b82 */ /* 0x000ee60000000800 */
[----:B--2---:R-:W2:Y:S02]  /*0330*/  MUFU.RCP R12, R12 ;  /* 0x0000000c000c7308 */ /* 0x004ea40000001000 */
[----:B--2---:R-:W-:-:S06]  /*0340*/  VIADD R10, R12, 0xffffffe ;  /* 0x0ffffffe0c0a7836 */ /* 0x004fcc0000000000 */
[----:B------:R2:W4:Y:S02]  /*0350*/  F2I.FTZ.U32.TRUNC.NTZ R11, R10 ;  /* 0x0000000a000b7305 */ /* 0x000524000021f000 */
[----:B--2---:R-:W-:Y:S01]  /*0360*/  IMAD.MOV.U32 R10, RZ, RZ, RZ ;  /* 0x000000ffff0a7224 */ /* 0x004fe200078e00ff */
[----:B----4-:R-:W-:-:S05]  /*0370*/  IADD3 R13, PT, PT, RZ, -R11, RZ ;  /* 0x8000000bff0d7210 */ /* 0x010fca0007ffe0ff */
[----:B------:R-:W-:-:S04]  /*0380*/  IMAD R13, R13, R0, RZ ;  /* 0x000000000d0d7224 */ /* 0x000fc800078e02ff */
[----:B-1-3--:R-:W-:-:S07]  /*0390*/  IMAD.HI.U32 R2, R11, R13, R10 ;  /* 0x0000000d0b027227 */ /* 0x00afce00078e000a */
.L_x_18:
[----:B------:R-:W-:Y:S01]  /*03a0*/  VIADD R11, R7, 0xfffffff9 ;  /* 0xfffffff9070b7836 */ /* 0x000fe20000000000 */
[-C--:B------:R-:W-:Y:S02]  /*03b0*/  IABS R23, R6.reuse ;  /* 0x0000000600177213 */ /* 0x080fe40000000000 */
[----:B------:R-:W-:Y:S02]  /*03c0*/  LOP3.LUT R24, RZ, R6, RZ, 0x33, !PT ;  /* 0x00000006ff187212 */ /* 0x000fe400078e33ff */
[----:B------:R-:W-:Y:S02]  /*03d0*/  IABS R10, R11 ;  /* 0x0000000b000a7213 */ /* 0x000fe40000000000 */
[----:B------:R-:W-:-:S03]  /*03e0*/  ISETP.GE.AND P2, PT, R11, RZ, PT ;  /* 0x000000ff0b00720c */ /* 0x000fc60003f46270 */
[----:B------:R-:W-:-:S05]  /*03f0*/  IMAD.HI.U32 R2, R2, R10, RZ ;  /* 0x0000000a02027227 */ /* 0x000fca00078e00ff */
[----:B------:R-:W-:-:S05]  /*0400*/  IADD3 R2, PT, PT, -R2, RZ, RZ ;  /* 0x000000ff02027210 */ /* 0x000fca0007ffe1ff */
[----:B------:R-:W-:-:S05]  /*0410*/  IMAD R2, R23, R2, R10 ;  /* 0x0000000217027224 */ /* 0x000fca00078e020a */
[----:B------:R-:W-:-:S13]  /*0420*/  ISETP.GT.U32.AND P1, PT, R0, R2, PT ;  /* 0x000000020000720c */ /* 0x000fda0003f24070 */
[----:B------:R-:W-:-:S05]  /*0430*/  @!P1 IMAD.IADD R2, R2, 0x1, -R23 ;  /* 0x0000000102029824 */ /* 0x000fca00078e0a17 */
[----:B------:R-:W-:-:S13]  /*0440*/  ISETP.GT.U32.AND P1, PT, R0, R2, PT ;  /* 0x000000020000720c */ /* 0x000fda0003f24070 */
[----:B------:R-:W-:Y:S01]  /*0450*/  @!P1 IMAD.IADD R2, R2, 0x1, -R23 ;  /* 0x0000000102029824 */ /* 0x000fe200078e0a17 */
[----:B------:R-:W-:-:S03]  /*0460*/  ISETP.NE.AND P1, PT, R6, RZ, PT ;  /* 0x000000ff0600720c */ /* 0x000fc60003f25270 */
[----:B------:R-:W-:-:S05]  /*0470*/  @!P2 IMAD.MOV R2, RZ, RZ, -R2 ;  /* 0x000000ffff02a224 */ /* 0x000fca00078e0a02 */
[----:B------:R-:W-:-:S05]  /*0480*/  SEL R11, R24, R2, !P1 ;  /* 0x00000002180b7207 */ /* 0x000fca0004800000 */
[----:B------:R-:W-:-:S06]  /*0490*/  IMAD.WIDE R10, R11, 0x8, R8 ;  /* 0x000000080b0a7825 */ /* 0x000fcc00078e0208 */
[----:B0-----:R-:W2:Y:S01]  /*04a0*/  LDG.E.64 R10, desc[UR6][R10.64] ;  /* 0x000000060a0a7981 */ /* 0x001ea2000c1e1b00 */
[----:B------:R-:W0:Y:S01]  /*04b0*/  I2F.RP R0, R23 ;  /* 0x0000001700007306 */ /* 0x000e220000209400 */
[C---:B------:R-:W-:Y:S02]  /*04c0*/  VIADD R12, R7.reuse, 0xfffffffa ;  /* 0xfffffffa070c7836 */ /* 0x040fe40000000000 */
[----:B------:R-:W-:Y:S02]  /*04d0*/  IMAD.MOV.U32 R14, RZ, RZ, RZ ;  /* 0x000000ffff0e7224 */ /* 0x000fe400078e00ff */
[----:B------:R-:W-:Y:S01]  /*04e0*/  VIADD R19, R7, 0xfffffffc ;  /* 0xfffffffc07137836 */ /* 0x000fe20000000000 */
[----:B------:R-:W-:-:S04]  /*04f0*/  IABS R18, R12 ;  /* 0x0000000c00127213 */ /* 0x000fc80000000000 */
[----:B------:R-:W-:Y:S01]  /*0500*/  IABS R21, R19 ;  /* 0x0000001300157213 */ /* 0x000fe20000000000 */
[----:B0-----:R-:W0:Y:S02]  /*0510*/  MUFU.RCP R0, R0 ;  /* 0x0000000000007308 */ /* 0x001e240000001000 */
[----:B0-----:R-:W-:-:S06]  /*0520*/  IADD3 R15, PT, PT, R0, 0xffffffe, RZ ;  /* 0x0ffffffe000f7810 */ /* 0x001fcc0007ffe0ff */
[----:B------:R-:W0:Y:S02]  /*0530*/  F2I.FTZ.U32.TRUNC.NTZ R15, R15 ;  /* 0x0000000f000f7305 */ /* 0x000e24000021f000 */
[----:B0-----:R-:W-:-:S04]  /*0540*/  IMAD.MOV R2, RZ, RZ, -R15 ;  /* 0x000000ffff027224 */ /* 0x001fc800078e0a0f */
[----:B------:R-:W-:-:S04]  /*0550*/  IMAD R13, R2, R23, RZ ;  /* 0x00000017020d7224 */ /* 0x000fc800078e02ff */
[----:B------:R-:W-:Y:S01]  /*0560*/  IMAD.HI.U32 R2, R15, R13, R14 ;  /* 0x0000000d0f027227 */ /* 0x000fe200078e000e */
[----:B------:R-:W-:-:S03]  /*0570*/  IADD3 R13, PT, PT, R7, -0x5, RZ ;  /* 0xfffffffb070d7810 */ /* 0x000fc60007ffe0ff */
[----:B------:R-:W-:Y:S01]  /*0580*/  IMAD.MOV.U32 R14, RZ, RZ, R18 ;  /* 0x000000ffff0e7224 */ /* 0x000fe200078e0012 */
[----:B------:R-:W-:-:S03]  /*0590*/  IABS R15, R13 ;  /* 0x0000000d000f7213 */ /* 0x000fc60000000000 */
[----:B------:R-:W-:-:S04]  /*05a0*/  IMAD.HI.U32 R0, R2, R14, RZ ;  /* 0x0000000e02007227 */ /* 0x000fc800078e00ff */
[----:B------:R-:W-:Y:S02]  /*05b0*/  IMAD.MOV R0, RZ, RZ, -R0 ;  /* 0x000000ffff007224 */ /* 0x000fe400078e0a00 */
[----:B------:R-:W-:-:S04]  /*05c0*/  IMAD.HI.U32 R18, R2, R15, RZ ;  /* 0x0000000f02127227 */ /* 0x000fc800078e00ff */
[----:B------:R-:W-:Y:S01]  /*05d0*/  IMAD R14, R23, R0, R14 ;  /* 0x00000000170e7224 */ /* 0x000fe200078e020e */
[----:B------:R-:W-:Y:S01]  /*05e0*/  MOV R0, R23 ;  /* 0x0000001700007202 */ /* 0x000fe20000000f00 */
[----:B------:R-:W-:Y:S02]  /*05f0*/  IMAD.MOV R20, RZ, RZ, -R18 ;  /* 0x000000ffff147224 */ /* 0x000fe400078e0a12 */
[----:B------:R-:W-:Y:S01]  /*0600*/  IMAD.HI.U32 R18, R2, R21, RZ ;  /* 0x0000001502127227 */ /* 0x000fe200078e00ff */
[----:B------:R-:W-:-:S03]  /*0610*/  ISETP.GT.U32.AND P2, PT, R0, R14, PT ;  /* 0x0000000e0000720c */ /* 0x000fc60003f44070 */
[----:B------:R-:W-:Y:S02]  /*0620*/  IMAD R15, R23, R20, R15 ;  /* 0x00000014170f7224 */ /* 0x000fe400078e020f */
[----:B------:R-:W-:-:S03]  /*0630*/  IMAD.MOV R18, RZ, RZ, -R18 ;  /* 0x000000ffff127224 */ /* 0x000fc600078e0a12 */
[----:B------:R-:W-:Y:S01]  /*0640*/  ISETP.GT.U32.AND P3, PT, R0, R15, PT ;  /* 0x0000000f0000720c */ /* 0x000fe20003f64070 */
[----:B------:R-:W-:-:S04]  /*0650*/  IMAD R20, R23, R18, R21 ;  /* 0x0000001217147224 */ /* 0x000fc800078e0215 */
[----:B------:R-:W-:Y:S01]  /*0660*/  @!P2 IMAD.IADD R14, R14, 0x1, -R23 ;  /* 0x000000010e0ea824 */ /* 0x000fe200078e0a17 */
[----:B------:R-:W-:-:S04]  /*0670*/  ISETP.GT.U32.AND P5, PT, R0, R20, PT ;  /* 0x000000140000720c */ /* 0x000fc80003fa4070 */
[----:B------:R-:W-:-:S03]  /*0680*/  ISETP.GT.U32.AND P4, PT, R0, R14, PT ;  /* 0x0000000e0000720c */ /* 0x000fc60003f84070 */
[----:B------:R-:W-:Y:S02]  /*0690*/  @!P3 IADD3 R15, PT, PT, R15, -R23, RZ ;  /* 0x800000170f0fb210 */ /* 0x000fe40007ffe0ff */
[----:B------:R-:W-:Y:S02]  /*06a0*/  ISETP.GE.AND P3, PT, R12, RZ, PT ;  /* 0x000000ff0c00720c */ /* 0x000fe40003f66270 */
[----:B------:R-:W-:Y:S02]  /*06b0*/  ISETP.GT.U32.AND P2, PT, R0, R15, PT ;  /* 0x0000000f0000720c */ /* 0x000fe40003f44070 */
[----:B------:R-:W-:-:S04]  /*06c0*/  @!P5 IMAD.IADD R20, R20, 0x1, -R23 ;  /* 0x000000011414d824 */ /* 0x000fc800078e0a17 */
[--C-:B------:R-:W-:Y:S01]  /*06d0*/  @!P4 IMAD.IADD R14, R14, 0x1, -R23.reuse ;  /* 0x000000010e0ec824 */ /* 0x100fe200078e0a17 */
[----:B------:R-:W-:Y:S02]  /*06e0*/  ISETP.GE.AND P4, PT, R13, RZ, PT ;  /* 0x000000ff0d00720c */ /* 0x000fe40003f86270 */
[----:B------:R-:W-:Y:S02]  /*06f0*/  ISETP.GT.U32.AND P5, PT, R0, R20, PT ;  /* 0x000000140000720c */ /* 0x000fe40003fa4070 */
[----:B------:R-:W-:Y:S02]  /*0700*/  @!P3 IADD3 R14, PT, PT, -R14, RZ, RZ ;  /* 0x000000ff0e0eb210 */ /* 0x000fe40007ffe1ff */
[----:B------:R-:W-:Y:S01]  /*0710*/  @!P2 IMAD.IADD R15, R15, 0x1, -R23 ;  /* 0x000000010f0fa824 */ /* 0x000fe200078e0a17 */
[----:B------:R-:W-:Y:S02]  /*0720*/  ISETP.GE.AND P2, PT, R19, RZ, PT ;  /* 0x000000ff1300720c */ /* 0x000fe40003f46270 */
[----:B------:R-:W-:-:S04]  /*0730*/  SEL R19, R24, R14, !P1 ;  /* 0x0000000e18137207 */ /* 0x000fc80004800000 */
[----:B------:R-:W-:Y:S02]  /*0740*/  @!P4 IMAD.MOV R15, RZ, RZ, -R15 ;  /* 0x000000ffff0fc224 */ /* 0x000fe400078e0a0f */
[----:B------:R-:W-:-:S03]  /*0750*/  IMAD.WIDE R18, R19, 0x8, R8 ;  /* 0x0000000813127825 */ /* 0x000fc600078e0208 */
[----:B------:R-:W-:Y:S01]  /*0760*/  SEL R15, R24, R15, !P1 ;  /* 0x0000000f180f7207 */ /* 0x000fe20004800000 */
[----:B------:R-:W-:Y:S02]  /*0770*/  @!P5 IMAD.IADD R20, R20, 0x1, -R23 ;  /* 0x000000011414d824 */ /* 0x000fe400078e0a17 */
[----:B------:R-:W3:Y:S02]  /*0780*/  LDG.E.64 R18, desc[UR6][R18.64] ;  /* 0x0000000612127981 */ /* 0x000ee4000c1e1b00 */
[----:B------:R-:W-:Y:S02]  /*0790*/  @!P2 IMAD.MOV R20, RZ, RZ, -R20 ;  /* 0x000000ffff14a224 */ /* 0x000fe400078e0a14 */
[----:B------:R-:W-:-:S03]  /*07a0*/  IMAD.WIDE R14, R15, 0x8, R8 ;  /* 0x000000080f0e7825 */ /* 0x000fc600078e0208 */
[----:B------:R-:W-:-:S03]  /*07b0*/  SEL R13, R24, R20, !P1 ;  /* 0x00000014180d7207 */ /* 0x000fc60004800000 */
[----:B------:R-:W4:Y:S02]  /*07c0*/  LDG.E.64 R14, desc[UR6][R14.64] ;  /* 0x000000060e0e7981 */ /* 0x000f24000c1e1b00 */
[----:B------:R-:W-:Y:S01]  /*07d0*/  IMAD.WIDE R12, R13, 0x8, R8 ;  /* 0x000000080d0c7825 */ /* 0x000fe200078e0208 */
[----:B------:R-:W-:-:S05]  /*07e0*/  IADD3 R21, PT, PT, R7, -0x3, RZ ;  /* 0xfffffffd07157810 */ /* 0x000fca0007ffe0ff */
[----:B------:R-:W5:Y:S01]  /*07f0*/  LDG.E.64 R12, desc[UR6][R12.64] ;  /* 0x000000060c0c7981 */ /* 0x000f62000c1e1b00 */
[----:B------:R-:W-:Y:S02]  /*0800*/  IABS R25, R21 ;  /* 0x0000001500197213 */ /* 0x000fe40000000000 */
[----:B------:R-:W-:-:S03]  /*0810*/  ISETP.GE.AND P3, PT, R21, RZ, PT ;  /* 0x000000ff1500720c */ /* 0x000fc60003f66270 */
[----:B------:R-:W-:-:S04]  /*0820*/  IMAD.HI.U32 R20, R2, R25, RZ ;  /* 0x0000001902147227 */ /* 0x000fc800078e00ff */
[----:B------:R-:W-:-:S04]  /*0830*/  IMAD.MOV R20, RZ, RZ, -R20 ;  /* 0x000000ffff147224 */ /* 0x000fc800078e0a14 */
[----:B------:R-:W-:Y:S02]  /*0840*/  IMAD R25, R23, R20, R25 ;  /* 0x0000001417197224 */ /* 0x000fe400078e0219 */
[----:B------:R-:W-:-:S03]  /*0850*/  VIADD R20, R7, 0xfffffffe ;  /* 0xfffffffe07147836 */ /* 0x000fc60000000000 */
[----:B------:R-:W-:-:S13]  /*0860*/  ISETP.GT.U32.AND P2, PT, R0, R25, PT ;  /* 0x000000190000720c */ /* 0x000fda0003f44070 */
[----:B------:R-:W-:-:S05]  /*0870*/  @!P2 IMAD.IADD R25, R25, 0x1, -R23 ;  /* 0x000000011919a824 */ /* 0x000fca00078e0a17 */
[----:B------:R-:W-:-:S13]  /*0880*/  ISETP.GT.U32.AND P2, PT, R0, R25, PT ;  /* 0x000000190000720c */ /* 0x000fda0003f44070 */
[----:B------:R-:W-:-:S04]  /*0890*/  @!P2 IMAD.IADD R25, R25, 0x1, -R23 ;  /* 0x000000011919a824 */ /* 0x000fc800078e0a17 */
[----:B------:R-:W-:Y:S01]  /*08a0*/  @!P3 IMAD.MOV R25, RZ, RZ, -R25 ;  /* 0x000000ffff19b224 */ /* 0x000fe200078e0a19 */
[----:B------:R-:W-:Y:S01]  /*08b0*/  ISETP.GE.AND P3, PT, R20, RZ, PT ;  /* 0x000000ff1400720c */ /* 0x000fe20003f66270 */
[----:B--2---:R-:W-:Y:S01]  /*08c0*/  DADD R10, R10, R16 ;  /* 0x000000000a0a7229 */ /* 0x004fe20000000010 */
[----:B------:R-:W-:-:S05]  /*08d0*/  IABS R17, R20 ;  /* 0x0000001400117213 */ /* 0x000fca0000000000 */
[----:B------:R-:W-:-:S05]  /*08e0*/  IMAD.HI.U32 R16, R2, R17, RZ ;  /* 0x0000001102107227 */ /* 0x000fca00078e00ff */
[----:B------:R-:W-:-:S05]  /*08f0*/  IADD3 R16, PT, PT, -R16, RZ, RZ ;  /* 0x000000ff10107210 */ /* 0x000fca0007ffe1ff */
[----:B------:R-:W-:Y:S01]  /*0900*/  IMAD R21, R23, R16, R17 ;  /* 0x0000001017157224 */ /* 0x000fe200078e0211 */
[----:B------:R-:W-:-:S04]  /*0910*/  SEL R17, R24, R25, !P1 ;  /* 0x0000001918117207 */ /* 0x000fc80004800000 */
[----:B------:R-:W-:Y:S01]  /*0920*/  ISETP.GT.U32.AND P2, PT, R0, R21, PT ;  /* 0x000000150000720c */ /* 0x000fe20003f44070 */
[----:B------:R-:W-:-:S06]  /*0930*/  IMAD.WIDE R16, R17, 0x8, R8 ;  /* 0x0000000811107825 */ /* 0x000fcc00078e0208 */
[----:B------:R-:W2:Y:S06]  /*0940*/  LDG.E.64 R16, desc[UR6][R16.64] ;  /* 0x0000000610107981 */ /* 0x000eac000c1e1b00 */
[----:B------:R-:W-:-:S05]  /*0950*/  @!P2 IMAD.IADD R21, R21, 0x1, -R23 ;  /* 0x000000011515a824 */ /* 0x000fca00078e0a17 */
[----:B------:R-:W-:-:S13]  /*0960*/  ISETP.GT.U32.AND P2, PT, R0, R21, PT ;  /* 0x000000150000720c */ /* 0x000fda0003f44070 */
[----:B------:R-:W-:-:S05]  /*0970*/  @!P2 IADD3 R21, PT, PT, R21, -R23, RZ ;  /* 0x800000171515a210 */ /* 0x000fca0007ffe0ff */
[----:B------:R-:W-:-:S05]  /*0980*/  @!P3 IMAD.MOV R21, RZ, RZ, -R21 ;  /* 0x000000ffff15b224 */ /* 0x000fca00078e0a15 */
[----:B------:R-:W-:-:S05]  /*0990*/  SEL R21, R24, R21, !P1 ;  /* 0x0000001518157207 */ /* 0x000fca0004800000 */
[----:B------:R-:W-:-:S06]  /*09a0*/  IMAD.WIDE R20, R21, 0x8, R8 ;  /* 0x0000000815147825 */ /* 0x000fcc00078e0208 */
[----:B------:R-:W2:Y:S01]  /*09b0*/  LDG.E.64 R20, desc[UR6][R20.64] ;  /* 0x0000000614147981 */ /* 0x000ea2000c1e1b00 */
[C---:B------:R-:W-:Y:S01]  /*09c0*/  IADD3 R26, PT, PT, R7.reuse, 0x2, RZ ;  /* 0x00000002071a7810 */ /* 0x040fe20007ffe0ff */
[----:B---3--:R-:W-:Y:S01]  /*09d0*/  DADD R10, R10, R18 ;  /* 0x000000000a0a7229 */ /* 0x008fe20000000012 */
[----:B------:R-:W-:Y:S01]  /*09e0*/  IABS R19, R7 ;  /* 0x0000000700137213 */ /* 0x000fe20000000000 */
[----:B------:R-:W-:-:S06]  /*09f0*/  VIADD R18, R7, 0xffffffff ;  /* 0xffffffff07127836 */ /* 0x000fcc0000000000 */
[----:B----4-:R-:W-:Y:S01]  /*0a00*/  DADD R10, R10, R14 ;  /* 0x000000000a0a7229 */ /* 0x010fe2000000000e */
[----:B------:R-:W-:-:S07]  /*0a10*/  IABS R14, R18 ;  /* 0x00000012000e7213 */ /* 0x000fce0000000000 */
[----:B-----5:R-:W-:Y:S01]  /*0a20*/  DADD R12, R10, R12 ;  /* 0x000000000a0c7229 */ /* 0x020fe2000000000c */
[----:B------:R-:W-:Y:S01]  /*0a30*/  MOV R10, R19 ;  /* 0x00000013000a7202 */ /* 0x000fe20000000f00 */
[----:B------:R-:W-:Y:S02]  /*0a40*/  VIADD R11, R7, 0x1 ;  /* 0x00000001070b7836 */ /* 0x000fe40000000000 */
[----:B------:R-:W-:-:S04]  /*0a50*/  IMAD.HI.U32 R15, R2, R14, RZ ;  /* 0x0000000e020f7227 */ /* 0x000fc800078e00ff */
[----:B------:R-:W-:Y:S01]  /*0a60*/  IMAD.HI.U32 R19, R2, R10, RZ ;  /* 0x0000000a02137227 */ /* 0x000fe200078e00ff */
[----:B------:R-:W-:-:S03]  /*0a70*/  ISETP.GE.AND P2, PT, R18, RZ, PT ;  /* 0x000000ff1200720c */ /* 0x000fc60003f46270 */
[----:B------:R-:W-:Y:S01]  /*0a80*/  IMAD.MOV R19, RZ, RZ, -R19 ;  /* 0x000000ffff137224 */ /* 0x000fe200078e0a13 */
[----:B------:R-:W-:Y:S01]  /*0a90*/  IABS R18, R11 ;  /* 0x0000000b00127213 */ /* 0x000fe20000000000 */
[----:B------:R-:W-:Y:S02]  /*0aa0*/  IMAD.MOV R15, RZ, RZ, -R15 ;  /* 0x000000ffff0f7224 */ /* 0x000fe400078e0a0f */
[C---:B------:R-:W-:Y:S02]  /*0ab0*/  IMAD R19, R23.reuse, R19, R10 ;  /* 0x0000001317137224 */ /* 0x040fe400078e020a */
[----:B------:R-:W-:Y:S02]  /*0ac0*/  IMAD R15, R23, R15, R14 ;  /* 0x0000000f170f7224 */ /* 0x000fe400078e020e */
[----:B------:R-:W-:Y:S01]  /*0ad0*/  IMAD.HI.U32 R14, R2, R18, RZ ;  /* 0x00000012020e7227 */ /* 0x000fe200078e00ff */
[C---:B------:R-:W-:Y:S02]  /*0ae0*/  ISETP.GT.U32.AND P4, PT, R0.reuse, R19, PT ;  /* 0x000000130000720c */ /* 0x040fe40003f84070 */
[----:B------:R-:W-:Y:S01]  /*0af0*/  ISETP.GT.U32.AND P3, PT, R0, R15, PT ;  /* 0x0000000f0000720c */ /* 0x000fe20003f64070 */
[----:B------:R-:W-:-:S04]  /*0b00*/  IMAD.MOV R14, RZ, RZ, -R14 ;  /* 0x000000ffff0e7224 */ /* 0x000fc800078e0a0e */
[----:B------:R-:W-:Y:S01]  /*0b10*/  IMAD R14, R23, R14, R18 ;  /* 0x0000000e170e7224 */ /* 0x000fe200078e0212 */
[----:B------:R-:W-:-:S04]  /*0b20*/  IABS R18, R26 ;  /* 0x0000001a00127213 */ /* 0x000fc80000000000 */
[----:B------:R-:W-:Y:S01]  /*0b30*/  ISETP.GT.U32.AND P5, PT, R0, R14, PT ;  /* 0x0000000e0000720c */ /* 0x000fe20003fa4070 */
[----:B------:R-:W-:-:S04]  /*0b40*/  IMAD.HI.U32 R10, R2, R18, RZ ;  /* 0x00000012020a7227 */ /* 0x000fc800078e00ff */
[--C-:B------:R-:W-:Y:S02]  /*0b50*/  @!P4 IMAD.IADD R19, R19, 0x1, -R23.reuse ;  /* 0x000000011313c824 */ /* 0x100fe400078e0a17 */
[----:B------:R-:W-:Y:S02]  /*0b60*/  @!P3 IMAD.IADD R15, R15, 0x1, -R23 ;  /* 0x000000010f0fb824 */ /* 0x000fe400078e0a17 */
[----:B------:R-:W-:Y:S01]  /*0b70*/  IMAD.MOV R10, RZ, RZ, -R10 ;  /* 0x000000ffff0a7224 */ /* 0x000fe200078e0a0a */
[C---:B------:R-:W-:Y:S02]  /*0b80*/  ISETP.GT.U32.AND P3, PT, R0.reuse, R19, PT ;  /* 0x000000130000720c */ /* 0x040fe40003f64070 */
[----:B------:R-:W-:Y:S01]  /*0b90*/  ISETP.GT.U32.AND P6, PT, R0, R15, PT ;  /* 0x0000000f0000720c */ /* 0x000fe20003fc4070 */
[----:B------:R-:W-:Y:S01]  /*0ba0*/  IMAD R10, R23, R10, R18 ;  /* 0x0000000a170a7224 */ /* 0x000fe200078e0212 */
[----:B------:R-:W-:-:S04]  /*0bb0*/  @!P5 IADD3 R14, PT, PT, R14, -R23, RZ ;  /* 0x800000170e0ed210 */ /* 0x000fc80007ffe0ff */
[C---:B------:R-:W-:Y:S02]  /*0bc0*/  ISETP.GT.U32.AND P4, PT, R0.reuse, R10, PT ;  /* 0x0000000a0000720c */ /* 0x040fe40003f84070 */
[----:B------:R-:W-:-:S03]  /*0bd0*/  ISETP.GT.U32.AND P5, PT, R0, R14, PT ;  /* 0x0000000e0000720c */ /* 0x000fc60003fa4070 */
[--C-:B------:R-:W-:Y:S01]  /*0be0*/  @!P3 IMAD.IADD R19, R19, 0x1, -R23.reuse ;  /* 0x000000011313b824 */ /* 0x100fe200078e0a17 */
[----:B------:R-:W-:Y:S01]  /*0bf0*/  ISETP.GE.AND P3, PT, R7, RZ, PT ;  /* 0x000000ff0700720c */ /* 0x000fe20003f66270 */
[----:B------:R-:W-:Y:S01]  /*0c00*/  @!P6 IMAD.IADD R15, R15, 0x1, -R23 ;  /* 0x000000010f0fe824 */ /* 0x000fe200078e0a17 */
[----:B------:R-:W-:Y:S01]  /*0c10*/  ISETP.GE.AND P6, PT, R11, RZ, PT ;  /* 0x000000ff0b00720c */ /* 0x000fe20003fc6270 */
[----:B------:R-:W-:-:S03]  /*0c20*/  IMAD.MOV.U32 R25, RZ, RZ, R19 ;  /* 0x000000ffff197224 */ /* 0x000fc600078e0013 */
[----:B------:R-:W-:Y:S01]  /*0c30*/  @!P2 IADD3 R15, PT, PT, -R15, RZ, RZ ;  /* 0x000000ff0f0fa210 */ /* 0x000fe20007ffe1ff */
[--C-:B------:R-:W-:Y:S02]  /*0c40*/  @!P4 IMAD.IADD R10, R10, 0x1, -R23.reuse ;  /* 0x000000010a0ac824 */ /* 0x100fe400078e0a17 */
[----:B------:R-:W-:Y:S01]  /*0c50*/  @!P5 IMAD.IADD R14, R14, 0x1, -R23 ;  /* 0x000000010e0ed824 */ /* 0x000fe200078e0a17 */
[----:B------:R-:W-:Y:S02]  /*0c60*/  SEL R19, R24, R15, !P1 ;  /* 0x0000000f18137207 */ /* 0x000fe40004800000 */
[----:B------:R-:W-:Y:S01]  /*0c70*/  ISETP.GT.U32.AND P2, PT, R0, R10, PT ;  /* 0x0000000a0000720c */ /* 0x000fe20003f44070 */
[----:B------:R-:W-:Y:S01]  /*0c80*/  @!P3 IMAD.MOV R25, RZ, RZ, -R25 ;  /* 0x000000ffff19b224 */ /* 0x000fe200078e0a19 */
[----:B------:R-:W-:Y:S01]  /*0c90*/  ISETP.GE.AND P4, PT, R26, RZ, PT ;  /* 0x000000ff1a00720c */ /* 0x000fe20003f86270 */
[----:B------:R-:W-:Y:S01]  /*0ca0*/  IMAD.WIDE R18, R19, 0x8, R8 ;  /* 0x0000000813127825 */ /* 0x000fe200078e0208 */
[----:B------:R-:W-:-:S02]  /*0cb0*/  MOV R11, R14 ;  /* 0x0000000e000b7202 */ /* 0x000fc40000000f00 */
[----:B------:R-:W-:-:S03]  /*0cc0*/  SEL R15, R24, R25, !P1 ;  /* 0x00000019180f7207 */ /* 0x000fc60004800000 */
[----:B------:R-:W3:Y:S01]  /*0cd0*/  LDG.E.64 R18, desc[UR6][R18.64] ;  /* 0x0000000612127981 */ /* 0x000ee2000c1e1b00 */
[----:B------:R-:W-:Y:S02]  /*0ce0*/  @!P6 IMAD.MOV R11, RZ, RZ, -R11 ;  /* 0x000000ffff0be224 */ /* 0x000fe400078e0a0b */
[----:B------:R-:W-:-:S04]  /*0cf0*/  IMAD.WIDE R14, R15, 0x8, R8 ;  /* 0x000000080f0e7825 */ /* 0x000fc800078e0208 */
[----:B------:R-:W-:Y:S02]  /*0d00*/  @!P2 IMAD.IADD R10, R10, 0x1, -R23 ;  /* 0x000000010a0aa824 */ /* 0x000fe400078e0a17 */
[----:B------:R-:W4:Y:S02]  /*0d10*/  LDG.E.64 R14, desc[UR6][R14.64] ;  /* 0x000000060e0e7981 */ /* 0x000f24000c1e1b00 */
[----:B------:R-:W-:Y:S01]  /*0d20*/  @!P4 IMAD.MOV R10, RZ, RZ, -R10 ;  /* 0x000000ffff0ac224 */ /* 0x000fe200078e0a0a */
[----:B--2---:R-:W-:Y:S01]  /*0d30*/  DADD R16, R12, R16 ;  /* 0x000000000c107229 */ /* 0x004fe20000000010 */
[----:B------:R-:W-:-:S03]  /*0d40*/  SEL R13, R24, R11, !P1 ;  /* 0x0000000b180d7207 */ /* 0x000fc60004800000 */
[----:B------:R-:W-:Y:S02]  /*0d50*/  SEL R11, R24, R10, !P1 ;  /* 0x0000000a180b7207 */ /* 0x000fe40004800000 */
[----:B------:R-:W-:-:S04]  /*0d60*/  IMAD.WIDE R12, R13, 0x8, R8 ;  /* 0x000000080d0c7825 */ /* 0x000fc800078e0208 */
[----:B------:R-:W-:Y:S02]  /*0d70*/  IMAD.WIDE R10, R11, 0x8, R8 ;  /* 0x000000080b0a7825 */ /* 0x000fe400078e0208 */
[----:B------:R-:W2:Y:S04]  /*0d80*/  LDG.E.64 R12, desc[UR6][R12.64] ;  /* 0x000000060c0c7981 */ /* 0x000ea8000c1e1b00 */
[----:B------:R-:W5:Y:S01]  /*0d90*/  LDG.E.64 R10, desc[UR6][R10.64] ;  /* 0x000000060a0a7981 */ /* 0x000f62000c1e1b00 */
[----:B------:R-:W-:Y:S01]  /*0da0*/  DADD R16, R16, R20 ;  /* 0x0000000010107229 */ /* 0x000fe20000000014 */
[----:B------:R-:W-:-:S04]  /*0db0*/  IADD3 R20, PT, PT, R7, 0x3, RZ ;  /* 0x0000000307147810 */ /* 0x000fc80007ffe0ff */
[----:B------:R-:W-:-:S05]  /*0dc0*/  IABS R25, R20 ;  /* 0x0000001400197213 */ /* 0x000fca0000000000 */
[----:B------:R-:W-:-:S04]  /*0dd0*/  IMAD.HI.U32 R21, R2, R25, RZ ;  /* 0x0000001902157227 */ /* 0x000fc800078e00ff */
[----:B------:R-:W-:-:S04]  /*0de0*/  IMAD.MOV R26, RZ, RZ, -R21 ;  /* 0x000000ffff1a7224 */ /* 0x000fc800078e0a15 */
[----:B------:R-:W-:-:S05]  /*0df0*/  IMAD R21, R23, R26, R25 ;  /* 0x0000001a17157224 */ /* 0x000fca00078e0219 */
[----:B------:R-:W-:Y:S02]  /*0e00*/  ISETP.GT.U32.AND P2, PT, R0, R21, PT ;  /* 0x000000150000720c */ /* 0x000fe40003f44070 */
[----:B------:R-:W-:-:S11]  /*0e10*/  ISETP.GE.AND P3, PT, R20, RZ, PT ;  /* 0x000000ff1400720c */ /* 0x000fd60003f66270 */
[----:B------:R-:W-:-:S05]  /*0e20*/  @!P2 IMAD.IADD R21, R21, 0x1, -R23 ;  /* 0x000000011515a824 */ /* 0x000fca00078e0a17 */
[----:B------:R-:W-:-:S13]  /*0e30*/  ISETP.GT.U32.AND P2, PT, R0, R21, PT ;  /* 0x000000150000720c */ /* 0x000fda0003f44070 */
[----:B------:R-:W-:-:S05]  /*0e40*/  @!P2 IMAD.IADD R21, R21, 0x1, -R23 ;  /* 0x000000011515a824 */ /* 0x000fca00078e0a17 */
[----:B------:R-:W-:-:S04]  /*0e50*/  @!P3 IADD3 R21, PT, PT, -R21, RZ, RZ ;  /* 0x000000ff1515b210 */ /* 0x000fc80007ffe1ff */
[----:B------:R-:W-:-:S05]  /*0e60*/  SEL R21, R24, R21, !P1 ;  /* 0x0000001518157207 */ /* 0x000fca0004800000 */
[----:B------:R-:W-:-:S06]  /*0e70*/  IMAD.WIDE R20, R21, 0x8, R8 ;  /* 0x0000000815147825 */ /* 0x000fcc00078e0208 */
[----:B------:R-:W5:Y:S01]  /*0e80*/  LDG.E.64 R20, desc[UR6][R20.64] ;  /* 0x0000000614147981 */ /* 0x000f62000c1e1b00 */
[----:B---3--:R-:W-:Y:S01]  /*0e90*/  DADD R16, R16, R18 ;  /* 0x0000000010107229 */ /* 0x008fe20000000012 */
[----:B------:R-:W-:-:S07]  /*0ea0*/  VIADD R18, R7, 0x4 ;  /* 0x0000000407127836 */ /* 0x000fce0000000000 */
[----:B----4-:R-:W-:Y:S01]  /*0eb0*/  DADD R14, R16, R14 ;  /* 0x00000000100e7229 */ /* 0x010fe2000000000e */
[----:B------:R-:W-:Y:S01]  /*0ec0*/  IABS R17, R18 ;  /* 0x0000001200117213 */ /* 0x000fe20000000000 */
[----:B------:R-:W-:-:S05]  /*0ed0*/  VIADD R16, R7, 0x5 ;  /* 0x0000000507107836 */ /* 0x000fca0000000000 */
[----:B------:R-:W-:Y:S02]  /*0ee0*/  ISETP.GE.AND P3, PT, R16, RZ, PT ;  /* 0x000000ff1000720c */ /* 0x000fe40003f66270 */
[----:B------:R-:W-:Y:S01]  /*0ef0*/  ISETP.GE.AND P2, PT, R18, RZ, PT ;  /* 0x000000ff1200720c */ /* 0x000fe20003f46270 */
[----:B------:R-:W-:Y:S01]  /*0f00*/  VIADD R19, R7, 0x7 ;  /* 0x0000000707137836 */ /* 0x000fe20000000000 */
[----:B--2---:R-:W-:Y:S01]  /*0f10*/  DADD R12, R14, R12 ;  /* 0x000000000e0c7229 */ /* 0x004fe2000000000c */
[----:B------:R-:W-:-:S07]  /*0f20*/  IABS R15, R16 ;  /* 0x00000010000f7213 */ /* 0x000fce0000000000 */
[----:B-----5:R-:W-:Y:S01]  /*0f30*/  DADD R10, R12, R10 ;  /* 0x000000000c0a7229 */ /* 0x020fe2000000000a */
[----:B------:R-:W-:-:S05]  /*0f40*/  IMAD.HI.U32 R13, R2, R17, RZ ;  /* 0x00000011020d7227 */ /* 0x000fca00078e00ff */
[----:B------:R-:W-:Y:S01]  /*0f50*/  IADD3 R16, PT, PT, -R13, RZ, RZ ;  /* 0x000000ff0d107210 */ /* 0x000fe20007ffe1ff */
[----:B------:R-:W-:-:S04]  /*0f60*/  IMAD.HI.U32 R18, R2, R15, RZ ;  /* 0x0000000f02127227 */ /* 0x000fc800078e00ff */
[----:B------:R-:W-:Y:S02]  /*0f70*/  IMAD R17, R23, R16, R17 ;  /* 0x0000001017117224 */ /* 0x000fe400078e0211 */
[----:B------:R-:W-:Y:S02]  /*0f80*/  VIADD R14, R7, 0x6 ;  /* 0x00000006070e7836 */ /* 0x000fe40000000000 */
[----:B------:R-:W-:Y:S01]  /*0f90*/  IMAD.MOV R18, RZ, RZ, -R18 ;  /* 0x000000ffff127224 */ /* 0x000fe200078e0a12 */
[----:B------:R-:W-:Y:S02]  /*0fa0*/  ISETP.GT.U32.AND P4, PT, R0, R17, PT ;  /* 0x000000110000720c */ /* 0x000fe40003f84070 */
[----:B------:R-:W-:Y:S01]  /*0fb0*/  IABS R12, R14 ;  /* 0x0000000e000c7213 */ /* 0x000fe20000000000 */
[----:B------:R-:W-:-:S04]  /*0fc0*/  IMAD R15, R23, R18, R15 ;  /* 0x00000012170f7224 */ /* 0x000fc800078e020f */
[----:B------:R-:W-:Y:S01]  /*0fd0*/  IMAD.HI.U32 R13, R2, R12, RZ ;  /* 0x0000000c020d7227 */ /* 0x000fe200078e00ff */
[----:B------:R-:W-:Y:S02]  /*0fe0*/  ISETP.GT.U32.AND P5, PT, R0, R15, PT ;  /* 0x0000000f0000720c */ /* 0x000fe40003fa4070 */
[----:B------:R-:W-:Y:S01]  /*0ff0*/  IABS R16, R19 ;  /* 0x0000001300107213 */ /* 0x000fe20000000000 */
[----:B------:R-:W-:Y:S02]  /*1000*/  IMAD.MOV R13, RZ, RZ, -R13 ;  /* 0x000000ffff0d7224 */ /* 0x000fe400078e0a0d */
[----:B------:R-:W-:Y:S02]  /*1010*/  @!P4 IMAD.IADD R17, R17, 0x1, -R23 ;  /* 0x000000011111c824 */ /* 0x000fe400078e0a17 */
[----:B------:R-:W-:Y:S01]  /*1020*/  IMAD R12, R23, R13, R12 ;  /* 0x0000000d170c7224 */ /* 0x000fe200078e020c */
[----:B------:R-:W-:Y:S01]  /*1030*/  IADD3 R13, PT, PT, R7, 0x8, RZ ;  /* 0x00000008070d7810 */ /* 0x000fe20007ffe0ff */
[----:B------:R-:W-:Y:S01]  /*1040*/  IMAD.HI.U32 R18, R2, R16, RZ ;  /* 0x0000001002127227 */ /* 0x000fe200078e00ff */
[----:B------:R-:W-:-:S03]  /*1050*/  ISETP.GT.U32.AND P4, PT, R0, R17, PT ;  /* 0x000000110000720c */ /* 0x000fc60003f84070 */
[----:B------:R-:W-:Y:S01]  /*1060*/  @!P5 IMAD.IADD R15, R15, 0x1, -R23 ;  /* 0x000000010f0fd824 */ /* 0x000fe200078e0a17 */
[----:B------:R-:W-:Y:S01]  /*1070*/  ISETP.GT.U32.AND P5, PT, R0, R12, PT ;  /* 0x0000000c0000720c */ /* 0x000fe20003fa4070 */
[----:B------:R-:W-:Y:S01]  /*1080*/  IMAD.MOV R18, RZ, RZ, -R18 ;  /* 0x000000ffff127224 */ /* 0x000fe200078e0a12 */
[----:B------:R-:W-:-:S03]  /*1090*/  IABS R25, R13 ;  /* 0x0000000d00197213 */ /* 0x000fc60000000000 */
[----:B------:R-:W-:Y:S01]  /*10a0*/  IMAD R16, R23, R18, R16 ;  /* 0x0000001217107224 */ /* 0x000fe200078e0210 */
[----:B------:R-:W-:Y:S01]  /*10b0*/  ISETP.GT.U32.AND P6, PT, R0, R15, PT ;  /* 0x0000000f0000720c */ /* 0x000fe20003fc4070 */
[----:B------:R-:W-:-:S04]  /*10c0*/  IMAD.HI.U32 R18, R2, R25, RZ ;  /* 0x0000001902127227 */ /* 0x000fc800078e00ff */
[--C-:B------:R-:W-:Y:S01]  /*10d0*/  @!P4 IMAD.IADD R17, R17, 0x1, -R23.reuse ;  /* 0x000000011111c824 */ /* 0x100fe200078e0a17 */
[----:B------:R-:W-:Y:S02]  /*10e0*/  ISETP.GT.U32.AND P4, PT, R0, R16, PT ;  /* 0x000000100000720c */ /* 0x000fe40003f84070 */
[----:B------:R-:W-:Y:S01]  /*10f0*/  IADD3 R18, PT, PT, -R18, RZ, RZ ;  /* 0x000000ff12127210 */ /* 0x000fe20007ffe1ff */
[----:B------:R-:W-:-:S04]  /*1100*/  @!P5 IMAD.IADD R12, R12, 0x1, -R23 ;  /* 0x000000010c0cd824 */ /* 0x000fc800078e0a17 */
[----:B------:R-:W-:Y:S01]  /*1110*/  IMAD R18, R23, R18, R25 ;  /* 0x0000001217127224 */ /* 0x000fe200078e0219 */
[----:B------:R-:W-:Y:S01]  /*1120*/  ISETP.GT.U32.AND P5, PT, R0, R12, PT ;  /* 0x0000000c0000720c */ /* 0x000fe20003fa4070 */
[----:B------:R-:W-:-:S03]  /*1130*/  @!P6 IMAD.IADD R15, R15, 0x1, -R23 ;  /* 0x000000010f0fe824 */ /* 0x000fc600078e0a17 */
[----:B------:R-:W-:Y:S01]  /*1140*/  ISETP.GT.U32.AND P6, PT, R0, R18, PT ;  /* 0x000000120000720c */ /* 0x000fe20003fc4070 */
[----:B------:R-:W-:Y:S01]  /*1150*/  @!P2 IMAD.MOV R17, RZ, RZ, -R17 ;  /* 0x000000ffff11a224 */ /* 0x000fe200078e0a11 */
[----:B------:R-:W-:Y:S01]  /*1160*/  @!P4 IADD3 R16, PT, PT, R16, -R23, RZ ;  /* 0x800000171010c210 */ /* 0x000fe20007ffe0ff */
[----:B------:R-:W-:Y:S01]  /*1170*/  IMAD.MOV.U32 R25, RZ, RZ, R15 ;  /* 0x000000ffff197224 */ /* 0x000fe200078e000f */
[----:B------:R-:W-:Y:S02]  /*1180*/  ISETP.GE.AND P4, PT, R14, RZ, PT ;  /* 0x000000ff0e00720c */ /* 0x000fe40003f86270 */
[----:B------:R-:W-:Y:S02]  /*1190*/  ISETP.GT.U32.AND P2, PT, R0, R16, PT ;  /* 0x000000100000720c */ /* 0x000fe40003f44070 */
[----:B------:R-:W-:Y:S01]  /*11a0*/  SEL R15, R24, R17, !P1 ;  /* 0x00000011180f7207 */ /* 0x000fe20004800000 */
[----:B------:R-:W-:Y:S01]  /*11b0*/  @!P3 IMAD.MOV R25, RZ, RZ, -R25 ;  /* 0x000000ffff19b224 */ /* 0x000fe200078e0a19 */
[----:B------:R-:W-:-:S02]  /*11c0*/  @!P5 IADD3 R12, PT, PT, R12, -R23, RZ ;  /* 0x800000170c0cd210 */ /* 0x000fc40007ffe0ff */
[----:B------:R-:W-:Y:S01]  /*11d0*/  ISETP.GE.AND P5, PT, R19, RZ, PT ;  /* 0x000000ff1300720c */ /* 0x000fe20003fa6270 */
[----:B------:R-:W-:Y:S02]  /*11e0*/  @!P6 IMAD.IADD R18, R18, 0x1, -R23 ;  /* 0x000000011212e824 */ /* 0x000fe400078e0a17 */
[----:B------:R-:W-:Y:S01]  /*11f0*/  IMAD.WIDE R14, R15, 0x8, R8 ;  /* 0x000000080f0e7825 */ /* 0x000fe200078e0208 */
[----:B------:R-:W-:-:S03]  /*1200*/  SEL R25, R24, R25, !P1 ;  /* 0x0000001918197207 */ /* 0x000fc60004800000 */
[----:B------:R-:W-:Y:S01]  /*1210*/  IMAD.MOV.U32 R17, RZ, RZ, R12 ;  /* 0x000000ffff117224 */ /* 0x000fe200078e000c */
[----:B------:R-:W-:Y:S01]  /*1220*/  ISETP.GT.U32.AND P3, PT, R0, R18, PT ;  /* 0x000000120000720c */ /* 0x000fe20003f64070 */
[----:B------:R-:W2:Y:S01]  /*1230*/  LDG.E.64 R14, desc[UR6][R14.64] ;  /* 0x000000060e0e7981 */ /* 0x000ea2000c1e1b00 */
[----:B------:R-:W-:Y:S01]  /*1240*/  @!P2 IMAD.IADD R16, R16, 0x1, -R23 ;  /* 0x000000011010a824 */ /* 0x000fe200078e0a17 */
[----:B------:R-:W-:Y:S01]  /*1250*/  ISETP.GE.AND P6, PT, R13, RZ, PT ;  /* 0x000000ff0d00720c */ /* 0x000fe20003fc6270 */
[----:B------:R-:W-:Y:S01]  /*1260*/  IMAD.WIDE R12, R25, 0x8, R8 ;  /* 0x00000008190c7825 */ /* 0x000fe200078e0208 */
[----:B------:R-:W-:-:S03]  /*1270*/  @!P4 IADD3 R17, PT, PT, -R17, RZ, RZ ;  /* 0x000000ff1111c210 */ /* 0x000fc60007ffe1ff */
[----:B------:R-:W-:Y:S01]  /*1280*/  IMAD.MOV.U32 R19, RZ, RZ, R16 ;  /* 0x000000ffff137224 */ /* 0x000fe200078e0010 */
[----:B------:R-:W-:Y:S01]  /*1290*/  SEL R17, R24, R17, !P1 ;  /* 0x0000001118117207 */ /* 0x000fe20004800000 */
[----:B------:R-:W3:Y:S02]  /*12a0*/  LDG.E.64 R12, desc[UR6][R12.64] ;  /* 0x000000060c0c7981 */ /* 0x000ee4000c1e1b00 */
[----:B------:R-:W-:Y:S02]  /*12b0*/  @!P5 IMAD.MOV R19, RZ, RZ, -R19 ;  /* 0x000000ffff13d224 */ /* 0x000fe400078e0a13 */
[----:B------:R-:W-:-:S03]  /*12c0*/  IMAD.WIDE R16, R17, 0x8, R8 ;  /* 0x0000000811107825 */ /* 0x000fc600078e0208 */
[----:B------:R-:W-:Y:S01]  /*12d0*/  SEL R19, R24, R19, !P1 ;  /* 0x0000001318137207 */ /* 0x000fe20004800000 */
[----:B------:R-:W-:Y:S01]  /*12e0*/  @!P3 IMAD.IADD R18, R18, 0x1, -R23 ;  /* 0x000000011212b824 */ /* 0x000fe200078e0a17 */
[----:B------:R-:W-:Y:S01]  /*12f0*/  DADD R10, R10, R20 ;  /* 0x000000000a0a7229 */ /* 0x000fe20000000014 */
[----:B------:R-:W4:Y:S02]  /*1300*/  LDG.E.64 R16, desc[UR6][R16.64] ;  /* 0x0000000610107981 */ /* 0x000f24000c1e1b00 */
[----:B------:R-:W-:Y:S01]  /*1310*/  IMAD.WIDE R20, R19, 0x8, R8 ;  /* 0x0000000813147825 */ /* 0x000fe200078e0208 */
[----:B------:R-:W-:-:S04]  /*1320*/  @!P6 IADD3 R18, PT, PT, -R18, RZ, RZ ;  /* 0x000000ff1212e210 */ /* 0x000fc80007ffe1ff */
[----:B------:R-:W-:Y:S01]  /*1330*/  SEL R19, R24, R18, !P1 ;  /* 0x0000001218137207 */ /* 0x000fe20004800000 */
[----:B------:R-:W5:Y:S04]  /*1340*/  LDG.E.64 R20, desc[UR6][R20.64] ;  /* 0x0000000614147981 */ /* 0x000f68000c1e1b00 */
[----:B------:R-:W-:-:S06]  /*1350*/  IMAD.WIDE R18, R19, 0x8, R8 ;  /* 0x0000000813127825 */ /* 0x000fcc00078e0208 */
[----:B------:R-:W5:Y:S01]  /*1360*/  LDG.E.64 R18, desc[UR6][R18.64] ;  /* 0x0000000612127981 */ /* 0x000f62000c1e1b00 */
[----:B------:R-:W-:-:S05]  /*1370*/  VIADD R22, R22, 0x10 ;  /* 0x0000001016167836 */ /* 0x000fca0000000000 */
[----:B------:R-:W-:Y:S01]  /*1380*/  ISETP.NE.AND P1, PT, R22, RZ, PT ;  /* 0x000000ff1600720c */ /* 0x000fe20003f25270 */
[----:B------:R-:W-:Y:S01]  /*1390*/  VIADD R7, R7, 0x10 ;  /* 0x0000001007077836 */ /* 0x000fe20000000000 */
[----:B--2---:R-:W-:-:S08]  /*13a0*/  DADD R10, R10, R14 ;  /* 0x000000000a0a7229 */ /* 0x004fd0000000000e */
[----:B---3--:R-:W-:-:S08]  /*13b0*/  DADD R10, R10, R12 ;  /* 0x000000000a0a7229 */ /* 0x008fd0000000000c */
[----:B----4-:R-:W-:-:S08]  /*13c0*/  DADD R10, R10, R16 ;  /* 0x000000000a0a7229 */ /* 0x010fd00000000010 */
[----:B-----5:R-:W-:-:S08]  /*13d0*/  DADD R10, R10, R20 ;  /* 0x000000000a0a7229 */ /* 0x020fd00000000014 */
[----:B------:R-:W-:Y:S01]  /*13e0*/  DADD R16, R10, R18 ;  /* 0x000000000a107229 */ /* 0x000fe20000000012 */
[----:B------:R-:W-:Y:S10]  /*13f0*/  @P1 BRA `(.L_x_18) ;  /* 0xffffffec00e81947 */ /* 0x000ff4000383ffff */
.L_x_17:
[----:B------:R-:W-:Y:S05]  /*1400*/  @!P0 BRA `(.L_x_16) ;  /* 0x0000001000008947 */ /* 0x000fea0003800000 */
[----:B------:R-:W1:Y:S01]  /*1410*/  LDCU UR8, c[0x0][0x394] ;  /* 0x00007280ff0877ac */ /* 0x000e620008000800 */
[----:B------:R-:W-:Y:S01]  /*1420*/  ISETP.GE.U32.AND P0, PT, R3, 0x8, PT ;  /* 0x000000080300780c */ /* 0x000fe20003f06070 */
[----:B-1----:R-:W-:-:S04]  /*1430*/  ULOP3.LUT UR5, UR8, 0x7, URZ, 0xc0, !UPT ;  /* 0x0000000708057892 */ /* 0x002fc8000f8ec0ff */
[----:B------:R-:W-:-:S08]  /*1440*/  UISETP.NE.AND UP0, UPT, UR5, URZ, UPT ;  /* 0x000000ff0500728c */ /* 0x000fd0000bf05270 */
[----:B------:R-:W-:Y:S05]  /*1450*/  @!P0 BRA `(.L_x_19) ;  /* 0x0000000800288947 */ /* 0x000fea0003800000 */
[----:B------:R-:W-:Y:S01]  /*1460*/  IABS R21, R6 ;  /* 0x0000000600157213 */ /* 0x000fe20000000000 */
[----:B------:R-:W-:-:S03]  /*1470*/  IMAD R20, R4, UR8, R5 ;  /* 0x0000000804147c24 */ /* 0x000fc6000f8e0205 */
[----:B------:R-:W1:Y:S01]  /*1480*/  I2F.RP R0, R21 ;  /* 0x0000001500007306 */ /* 0x000e620000209400 */
[C---:B------:R-:W-:Y:S01]  /*1490*/  VIADD R2, R20.reuse, 0x1 ;  /* 0x0000000114027836 */ /* 0x040fe20000000000 */
[----:B------:R-:W-:Y:S01]  /*14a0*/  IABS R7, R20 ;  /* 0x0000001400077213 */ /* 0x000fe20000000000 */
[C---:B------:R-:W-:Y:S02]  /*14b0*/  VIADD R13, R20.reuse, 0x2 ;  /* 0x00000002140d7836 */ /* 0x040fe40000000000 */
[C---:B------:R-:W-:Y:S01]  /*14c0*/  VIADD R19, R20.reuse, 0x3 ;  /* 0x0000000314137836 */ /* 0x040fe20000000000 */
[----:B------:R-:W-:Y:S01]  /*14d0*/  IABS R24, R2 ;  /* 0x0000000200187213 */ /* 0x000fe20000000000 */
[----:B------:R-:W-:Y:S01]  /*14e0*/  VIADD R15, R20, 0x5 ;  /* 0x00000005140f7836 */ /* 0x000fe20000000000 */
[----:B------:R-:W-:Y:S02]  /*14f0*/  ISETP.GE.AND P4, PT, R2, RZ, PT ;  /* 0x000000ff0200720c */ /* 0x000fe40003f86270 */
[----:B------:R-:W-:-:S02]  /*1500*/  IABS R12, R19 ;  /* 0x00000013000c7213 */ /* 0x000fc40000000000 */
[----:B------:R-:W-:Y:S01]  /*1510*/  IABS R18, R15 ;  /* 0x0000000f00127213 */ /* 0x000fe20000000000 */
[----:B-1----:R-:W1:Y:S02]  /*1520*/  MUFU.RCP R0, R0 ;  /* 0x0000000000007308 */ /* 0x002e640000001000 */
[----:B-1----:R-:W-:-:S06]  /*1530*/  VIADD R8, R0, 0xffffffe ;  /* 0x0ffffffe00087836 */ /* 0x002fcc0000000000 */
[----:B------:R1:W2:Y:S02]  /*1540*/  F2I.FTZ.U32.TRUNC.NTZ R9, R8 ;  /* 0x0000000800097305 */ /* 0x0002a4000021f000 */
[----:B-1----:R-:W-:Y:S01]  /*1550*/  IMAD.MOV.U32 R8, RZ, RZ, RZ ;  /* 0x000000ffff087224 */ /* 0x002fe200078e00ff */
[----:B--2---:R-:W-:-:S05]  /*1560*/  IADD3 R10, PT, PT, RZ, -R9, RZ ;  /* 0x80000009ff0a7210 */ /* 0x004fca0007ffe0ff */
[----:B------:R-:W-:Y:S01]  /*1570*/  IMAD R3, R10, R21, RZ ;  /* 0x000000150a037224 */ /* 0x000fe200078e02ff */
[----:B------:R-:W-:-:S03]  /*1580*/  IABS R10, R13 ;  /* 0x0000000d000a7213 */ /* 0x000fc60000000000 */
[----:B------:R-:W-:Y:S01]  /*1590*/  IMAD.HI.U32 R0, R9, R3, R8 ;  /* 0x0000000309007227 */ /* 0x000fe200078e0008 */
[----:B------:R-:W-:-:S03]  /*15a0*/  IADD3 R9, PT, PT, R20, 0x4, RZ ;  /* 0x0000000414097810 */ /* 0x000fc60007ffe0ff */
[----:B------:R-:W-:Y:S01]  /*15b0*/  IMAD.MOV.U32 R8, RZ, RZ, R7 ;  /* 0x000000ffff087224 */ /* 0x000fe200078e0007 */
[----:B------:R-:W-:Y:S01]  /*15c0*/  IABS R14, R9 ;  /* 0x00000009000e7213 */ /* 0x000fe20000000000 */
[----:B------:R-:W-:-:S04]  /*15d0*/  IMAD.HI.U32 R7, R0, R24, RZ ;  /* 0x0000001800077227 */ /* 0x000fc800078e00ff */
[----:B------:R-:W-:Y:S01]  /*15e0*/  IMAD.HI.U32 R3, R0, R8, RZ ;  /* 0x0000000800037227 */ /* 0x000fe200078e00ff */
[----:B------:R-:W-:-:S03]  /*15f0*/  IADD3 R7, PT, PT, -R7, RZ, RZ ;  /* 0x000000ff07077210 */ /* 0x000fc60007ffe1ff */
[----:B------:R-:W-:Y:S02]  /*1600*/  IMAD.MOV R3, RZ, RZ, -R3 ;  /* 0x000000ffff037224 */ /* 0x000fe400078e0a03 */
[C---:B------:R-:W-:Y:S02]  /*1610*/  IMAD R24, R21.reuse, R7, R24 ;  /* 0x0000000715187224 */ /* 0x040fe400078e0218 */
[C---:B------:R-:W-:Y:S02]  /*1620*/  IMAD R8, R21.reuse, R3, R8 ;  /* 0x0000000315087224 */ /* 0x040fe400078e0208 */
[C---:B------:R-:W-:Y:S01]  /*1630*/  IMAD.HI.U32 R3, R0.reuse, R10, RZ ;  /* 0x0000000a00037227 */ /* 0x040fe200078e00ff */
[C---:B------:R-:W-:Y:S02]  /*1640*/  ISETP.GT.U32.AND P1, PT, R21.reuse, R24, PT ;  /* 0x000000181500720c */ /* 0x040fe40003f24070 */
[----:B------:R-:W-:Y:S01]  /*1650*/  ISETP.GT.U32.AND P0, PT, R21, R8, PT ;  /* 0x000000081500720c */ /* 0x000fe20003f04070 */
[----:B------:R-:W-:-:S04]  /*1660*/  IMAD.HI.U32 R2, R0, R12, RZ ;  /* 0x0000000c00027227 */ /* 0x000fc800078e00ff */
[----:B------:R-:W-:Y:S01]  /*1670*/  IMAD.MOV R3, RZ, RZ, -R3 ;  /* 0x000000ffff037224 */ /* 0x000fe200078e0a03 */
[----:B------:R-:W-:Y:S01]  /*1680*/  IADD3 R11, PT, PT, -R2, RZ, RZ ;  /* 0x000000ff020b7210 */ /* 0x000fe20007ffe1ff */
[----:B------:R-:W-:-:S04]  /*1690*/  IMAD.HI.U32 R7, R0, R14, RZ ;  /* 0x0000000e00077227 */ /* 0x000fc800078e00ff */
[--C-:B------:R-:W-:Y:S01]  /*16a0*/  @!P1 IMAD.IADD R24, R24, 0x1, -R21.reuse ;  /* 0x0000000118189824 */ /* 0x100fe200078e0a15 */
[----:B------:R-:W-:Y:S01]  /*16b0*/  ISETP.GE.AND P1, PT, R13, RZ, PT ;  /* 0x000000ff0d00720c */ /* 0x000fe20003f26270 */
[----:B------:R-:W-:Y:S01]  /*16c0*/  @!P0 IMAD.IADD R8, R8, 0x1, -R21 ;  /* 0x0000000108088824 */ /* 0x000fe200078e0a15 */
[----:B------:R-:W-:Y:S01]  /*16d0*/  IADD3 R13, PT, PT, R20, 0x6, RZ ;  /* 0x00000006140d7810 */ /* 0x000fe20007ffe0ff */
[C---:B------:R-:W-:Y:S01]  /*16e0*/  IMAD R10, R21.reuse, R3, R10 ;  /* 0x00000003150a7224 */ /* 0x040fe200078e020a */
[C---:B------:R-:W-:Y:S01]  /*16f0*/  ISETP.GT.U32.AND P5, PT, R21.reuse, R24, PT ;  /* 0x000000181500720c */ /* 0x040fe20003fa4070 */
[C---:B------:R-:W-:Y:S01]  /*1700*/  IMAD R12, R21.reuse, R11, R12 ;  /* 0x0000000b150c7224 */ /* 0x040fe200078e020c */
[C---:B------:R-:W-:Y:S01]  /*1710*/  ISETP.GT.U32.AND P6, PT, R21.reuse, R8, PT ;  /* 0x000000081500720c */ /* 0x040fe20003fc4070 */
[----:B------:R-:W-:Y:S01]  /*1720*/  IMAD.MOV R7, RZ, RZ, -R7 ;  /* 0x000000ffff077224 */ /* 0x000fe200078e0a07 */
[C---:B------:R-:W-:Y:S01]  /*1730*/  ISETP.GT.U32.AND P2, PT, R21.reuse, R10, PT ;  /* 0x0000000a1500720c */ /* 0x040fe20003f44070 */
[----:B------:R-:W-:Y:S01]  /*1740*/  IMAD.HI.U32 R2, R0, R18, RZ ;  /* 0x0000001200027227 */ /* 0x000fe200078e00ff */
[----:B------:R-:W-:-:S02]  /*1750*/  ISETP.GT.U32.AND P3, PT, R21, R12, PT ;  /* 0x0000000c1500720c */ /* 0x000fc40003f64070 */
[----:B------:R-:W-:Y:S01]  /*1760*/  IABS R22, R13 ;  /* 0x0000000d00167213 */ /* 0x000fe20000000000 */
[----:B------:R-:W-:Y:S01]  /*1770*/  IMAD R14, R21, R7, R14 ;  /* 0x00000007150e7224 */ /* 0x000fe200078e020e */
[----:B------:R-:W-:Y:S01]  /*1780*/  ISETP.GE.AND P0, PT, R19, RZ, PT ;  /* 0x000000ff1300720c */ /* 0x000fe20003f06270 */
[----:B------:R-:W-:Y:S01]  /*1790*/  IMAD.MOV R2, RZ, RZ, -R2 ;  /* 0x000000ffff027224 */ /* 0x000fe200078e0a02 */
[----:B------:R-:W-:Y:S01]  /*17a0*/  LOP3.LUT R7, RZ, R6, RZ, 0x33, !PT ;  /* 0x00000006ff077212 */ /* 0x000fe200078e33ff */
[--C-:B------:R-:W-:Y:S01]  /*17b0*/  @!P5 IMAD.IADD R24, R24, 0x1, -R21.reuse ;  /* 0x000000011818d824 */ /* 0x100fe200078e0a15 */
[C---:B------:R-:W-:Y:S01]  /*17c0*/  ISETP.GT.U32.AND P5, PT, R21.reuse, R14, PT ;  /* 0x0000000e1500720c */ /* 0x040fe20003fa4070 */
[--C-:B------:R-:W-:Y:S01]  /*17d0*/  @!P6 IMAD.IADD R8, R8, 0x1, -R21.reuse ;  /* 0x000000010808e824 */ /* 0x100fe200078e0a15 */
[----:B------:R-:W-:Y:S01]  /*17e0*/  ISETP.GE.AND P6, PT, R20, RZ, PT ;  /* 0x000000ff1400720c */ /* 0x000fe20003fc6270 */
[C---:B------:R-:W-:Y:S01]  /*17f0*/  IMAD R18, R21.reuse, R2, R18 ;  /* 0x0000000215127224 */ /* 0x040fe200078e0212 */
[----:B------:R-:W-:Y:S01]  /*1800*/  @!P2 IADD3 R10, PT, PT, R10, -R21, RZ ;  /* 0x800000150a0aa210 */ /* 0x000fe20007ffe0ff */
[----:B------:R-:W1:Y:S01]  /*1810*/  LDC.64 R2, c[0x0][0x380] ;  /* 0x0000e000ff027b82 */ /* 0x000e620000000a00 */
[----:B------:R-:W-:Y:S01]  /*1820*/  @!P3 IMAD.IADD R12, R12, 0x1, -R21 ;  /* 0x000000010c0cb824 */ /* 0x000fe200078e0a15 */
[----:B------:R-:W-:Y:S01]  /*1830*/  ISETP.NE.AND P2, PT, R6, RZ, PT ;  /* 0x000000ff0600720c */ /* 0x000fe20003f45270 */
[----:B------:R-:W-:Y:S01]  /*1840*/  VIADD R20, R20, 0x7 ;  /* 0x0000000714147836 */ /* 0x000fe20000000000 */
[----:B------:R-:W-:Y:S01]  /*1850*/  ISETP.GT.U32.AND P3, PT, R21, R10, PT ;  /* 0x0000000a1500720c */ /* 0x000fe20003f64070 */
[----:B------:R-:W-:-:S03]  /*1860*/  IMAD.HI.U32 R19, R0, R22, RZ ;  /* 0x0000001600137227 */ /* 0x000fc600078e00ff */
[----:B------:R-:W-:Y:S01]  /*1870*/  IABS R11, R20 ;  /* 0x00000014000b7213 */ /* 0x000fe20000000000 */
[----:B------:R-:W-:Y:S01]  /*1880*/  @!P5 IMAD.IADD R14, R14, 0x1, -R21 ;  /* 0x000000010e0ed824 */ /* 0x000fe200078e0a15 */
[----:B------:R-:W-:Y:S01]  /*1890*/  IADD3 R19, PT, PT, -R19, RZ, RZ ;  /* 0x000000ff13137210 */ /* 0x000fe20007ffe1ff */
[----:B------:R-:W-:Y:S01]  /*18a0*/  @!P6 IMAD.MOV R8, RZ, RZ, -R8 ;  /* 0x000000ffff08e224 */ /* 0x000fe200078e0a08 */
[C---:B------:R-:W-:Y:S01]  /*18b0*/  ISETP.GT.U32.AND P6, PT, R21.reuse, R18, PT ;  /* 0x000000121500720c */ /* 0x040fe20003fc4070 */
[----:B------:R-:W-:Y:S01]  /*18c0*/  @!P4 IMAD.MOV R24, RZ, RZ, -R24 ;  /* 0x000000ffff18c224 */ /* 0x000fe200078e0a18 */
[C---:B------:R-:W-:Y:S01]  /*18d0*/  ISETP.GT.U32.AND P5, PT, R21.reuse, R14, PT ;  /* 0x0000000e1500720c */ /* 0x040fe20003fa4070 */
[----:B------:R-:W-:Y:S01]  /*18e0*/  IMAD.HI.U32 R0, R0, R11, RZ ;  /* 0x0000000b00007227 */ /* 0x000fe200078e00ff */
[----:B------:R-:W-:-:S03]  /*18f0*/  ISETP.GT.U32.AND P4, PT, R21, R12, PT ;  /* 0x0000000c1500720c */ /* 0x000fc60003f84070 */
[----:B------:R-:W-:Y:S01]  /*1900*/  @!P3 IMAD.IADD R10, R10, 0x1, -R21 ;  /* 0x000000010a0ab824 */ /* 0x000fe200078e0a15 */
[----:B------:R-:W-:Y:S01]  /*1910*/  ISETP.GE.AND P3, PT, R9, RZ, PT ;  /* 0x000000ff0900720c */ /* 0x000fe20003f66270 */
[----:B------:R-:W-:Y:S01]  /*1920*/  IMAD R22, R21, R19, R22 ;  /* 0x0000001315167224 */ /* 0x000fe200078e0216 */
[----:B------:R-:W-:Y:S01]  /*1930*/  SEL R9, R7, R8, !P2 ;  /* 0x0000000807097207 */ /* 0x000fe20005000000 */
[----:B------:R-:W-:Y:S02]  /*1940*/  IMAD.MOV R0, RZ, RZ, -R0 ;  /* 0x000000ffff007224 */ /* 0x000fe400078e0a00 */
[----:B------:R-:W-:Y:S02]  /*1950*/  IMAD.MOV.U32 R26, RZ, RZ, R10 ;  /* 0x000000ffff1a7224 */ /* 0x000fe400078e000a */
[----:B-1----:R-:W-:Y:S02]  /*1960*/  IMAD.WIDE R8, R9, 0x8, R2 ;  /* 0x0000000809087825 */ /* 0x002fe400078e0202 */
[----:B------:R-:W-:-:S02]  /*1970*/  @!P4 IADD3 R12, PT, PT, R12, -R21, RZ ;  /* 0x800000150c0cc210 */ /* 0x000fc40007ffe0ff */
[----:B------:R-:W-:Y:S01]  /*1980*/  @!P5 IMAD.IADD R14, R14, 0x1, -R21 ;  /* 0x000000010e0ed824 */ /* 0x000fe200078e0a15 */
[C---:B------:R-:W-:Y:S01]  /*1990*/  ISETP.GT.U32.AND P5, PT, R21.reuse, R22, PT ;  /* 0x000000161500720c */ /* 0x040fe20003fa4070 */
[----:B------:R-:W-:Y:S01]  /*19a0*/  IMAD R0, R21, R0, R11 ;  /* 0x0000000015007224 */ /* 0x000fe200078e020b */
[----:B------:R-:W-:Y:S01]  /*19b0*/  SEL R11, R7, R24, !P2 ;  /* 0x00000018070b7207 */ /* 0x000fe20005000000 */
[----:B------:R-:W-:Y:S01]  /*19c0*/  @!P6 IMAD.IADD R18, R18, 0x1, -R21 ;  /* 0x000000011212e824 */ /* 0x000fe200078e0a15 */
[----:B0-----:R-:W2:Y:S01]  /*19d0*/  LDG.E.64 R8, desc[UR6][R8.64] ;  /* 0x0000000608087981 */ /* 0x001ea2000c1e1b00 */
[----:B------:R-:W-:Y:S02]  /*19e0*/  @!P1 IADD3 R26, PT, PT, -R26, RZ, RZ ;  /* 0x000000ff1a1a9210 */ /* 0x000fe40007ffe1ff */
[----:B------:R-:W-:Y:S01]  /*19f0*/  ISETP.GT.U32.AND P1, PT, R21, R0, PT ;  /* 0x000000001500720c */ /* 0x000fe20003f24070 */
[----:B------:R-:W-:Y:S01]  /*1a00*/  IMAD.WIDE R10, R11, 0x8, R2 ;  /* 0x000000080b0a7825 */ /* 0x000fe200078e0202 */
[----:B------:R-:W-:-:S02]  /*1a10*/  ISETP.GT.U32.AND P6, PT, R21, R18, PT ;  /* 0x000000121500720c */ /* 0x000fc40003fc4070 */
[----:B------:R-:W-:Y:S01]  /*1a20*/  ISETP.GE.AND P4, PT, R15, RZ, PT ;  /* 0x000000ff0f00720c */ /* 0x000fe20003f86270 */
[----:B------:R-:W-:Y:S01]  /*1a30*/  IMAD.MOV.U32 R24, RZ, RZ, R12 ;  /* 0x000000ffff187224 */ /* 0x000fe200078e000c */
[----:B------:R-:W-:Y:S01]  /*1a40*/  SEL R15, R7, R26, !P2 ;  /* 0x0000001a070f7207 */ /* 0x000fe20005000000 */
[----:B------:R-:W3:Y:S02]  /*1a50*/  LDG.E.64 R10, desc[UR6][R10.64] ;  /* 0x000000060a0a7981 */ /* 0x000ee4000c1e1b00 */
[----:B------:R-:W-:Y:S01]  /*1a60*/  @!P0 IMAD.MOV R24, RZ, RZ, -R24 ;  /* 0x000000ffff188224 */ /* 0x000fe200078e0a18 */
[----:B------:R-:W-:Y:S01]  /*1a70*/  ISETP.GE.AND P0, PT, R13, RZ, PT ;  /* 0x000000ff0d00720c */ /* 0x000fe20003f06270 */
[----:B------:R-:W-:Y:S01]  /*1a80*/  @!P5 IMAD.IADD R22, R22, 0x1, -R21 ;  /* 0x000000011616d824 */ /* 0x000fe200078e0a15 */
[----:B------:R-:W-:Y:S01]  /*1a90*/  MOV R26, R14 ;  /* 0x0000000e001a7202 */ /* 0x000fe20000000f00 */
[----:B------:R-:W-:Y:S01]  /*1aa0*/  IMAD.WIDE R12, R15, 0x8, R2 ;  /* 0x000000080f0c7825 */ /* 0x000fe200078e0202 */
[----:B------:R-:W-:-:S02]  /*1ab0*/  SEL R15, R7, R24, !P2 ;  /* 0x00000018070f7207 */ /* 0x000fc40005000000 */
[----:B------:R-:W-:Y:S01]  /*1ac0*/  ISETP.GT.U32.AND P5, PT, R21, R22, PT ;  /* 0x000000161500720c */ /* 0x000fe20003fa4070 */
[--C-:B------:R-:W-:Y:S02]  /*1ad0*/  @!P6 IMAD.IADD R18, R18, 0x1, -R21.reuse ;  /* 0x000000011212e824 */ /* 0x100fe400078e0a15 */
[----:B------:R-:W-:Y:S01]  /*1ae0*/  @!P1 IMAD.IADD R0, R0, 0x1, -R21 ;  /* 0x0000000100009824 */ /* 0x000fe200078e0a15 */
[----:B------:R-:W4:Y:S01]  /*1af0*/  LDG.E.64 R12, desc[UR6][R12.64] ;  /* 0x000000060c0c7981 */ /* 0x000f22000c1e1b00 */
[----:B------:R-:W-:Y:S01]  /*1b00*/  @!P3 IMAD.MOV R26, RZ, RZ, -R26 ;  /* 0x000000ffff1ab224 */ /* 0x000fe200078e0a1a */
[----:B------:R-:W-:Y:S01]  /*1b10*/  MOV R24, R18 ;  /* 0x0000001200187202 */ /* 0x000fe20000000f00 */
[----:B------:R-:W-:Y:S01]  /*1b20*/  IMAD.WIDE R14, R15, 0x8, R2 ;  /* 0x000000080f0e7825 */ /* 0x000fe200078e0202 */
[----:B------:R-:W-:Y:S02]  /*1b30*/  ISETP.GT.U32.AND P1, PT, R21, R0, PT ;  /* 0x000000001500720c */ /* 0x000fe40003f24070 */
[----:B------:R-:W-:Y:S01]  /*1b40*/  SEL R19, R7, R26, !P2 ;  /* 0x0000001a07137207 */ /* 0x000fe20005000000 */
[----:B------:R-:W-:-:S02]  /*1b50*/  @!P4 IMAD.MOV R24, RZ, RZ, -R24 ;  /* 0x000000ffff18c224 */ /* 0x000fc400078e0a18 */
[----:B------:R-:W5:Y:S01]  /*1b60*/  LDG.E.64 R14, desc[UR6][R14.64] ;  /* 0x000000060e0e7981 */ /* 0x000f62000c1e1b00 */
[----:B------:R-:W-:Y:S01]  /*1b70*/  ISETP.GE.AND P3, PT, R20, RZ, PT ;  /* 0x000000ff1400720c */ /* 0x000fe20003f66270 */
[----:B------:R-:W-:Y:S01]  /*1b80*/  IMAD.WIDE R18, R19, 0x8, R2 ;  /* 0x0000000813127825 */ /* 0x000fe200078e0202 */
[----:B------:R-:W-:-:S03]  /*1b90*/  SEL R23, R7, R24, !P2 ;  /* 0x0000001807177207 */ /* 0x000fc60005000000 */
[--C-:B------:R-:W-:Y:S02]  /*1ba0*/  @!P5 IMAD.IADD R22, R22, 0x1, -R21.reuse ;  /* 0x000000011616d824 */ /* 0x100fe400078e0a15 */
[----:B------:R-:W5:Y:S01]  /*1bb0*/  LDG.E.64 R18, desc[UR6][R18.64] ;  /* 0x0000000612127981 */ /* 0x000f62000c1e1b00 */
[----:B------:R-:W-:Y:S02]  /*1bc0*/  @!P1 IMAD.IADD R0, R0, 0x1, -R21 ;  /* 0x0000000100009824 */ /* 0x000fe400078e0a15 */
[----:B------:R-:W-:Y:S01]  /*1bd0*/  @!P0 IADD3 R22, PT, PT, -R22, RZ, RZ ;  /* 0x000000ff16168210 */ /* 0x000fe20007ffe1ff */
[----:B------:R-:W-:-:S03]  /*1be0*/  IMAD.WIDE R20, R23, 0x8, R2 ;  /* 0x0000000817147825 */ /* 0x000fc600078e0202 */
[----:B------:R-:W-:Y:S01]  /*1bf0*/  SEL R23, R7, R22, !P2 ;  /* 0x0000001607177207 */ /* 0x000fe20005000000 */
[----:B------:R-:W-:Y:S02]  /*1c00*/  @!P3 IMAD.MOV R0, RZ, RZ, -R0 ;  /* 0x000000ffff00b224 */ /* 0x000fe400078e0a00 */
[----:B------:R-:W5:Y:S02]  /*1c10*/  LDG.E.64 R20, desc[UR6][R20.64] ;  /* 0x0000000614147981 */ /* 0x000f64000c1e1b00 */
[----:B------:R-:W-:Y:S01]  /*1c20*/  IMAD.WIDE R22, R23, 0x8, R2 ;  /* 0x0000000817167825 */ /* 0x000fe200078e0202 */
[----:B------:R-:W-:-:S05]  /*1c30*/  SEL R7, R7, R0, !P2 ;  /* 0x0000000007077207 */ /* 0x000fca0005000000 */
[----:B------:R-:W5:Y:S01]  /*1c40*/  LDG.E.64 R22, desc[UR6][R22.64] ;  /* 0x0000000616167981 */ /* 0x000f62000c1e1b00 */
[----:B------:R-:W-:-:S06]  /*1c50*/  IMAD.WIDE R2, R7, 0x8, R2 ;  /* 0x0000000807027825 */ /* 0x000fcc00078e0202 */
[----:B------:R-:W5:Y:S01]  /*1c60*/  LDG.E.64 R2, desc[UR6][R2.64] ;  /* 0x0000000602027981 */ /* 0x000f62000c1e1b00 */
[----:B------:R-:W-:Y:S01]  /*1c70*/  VIADD R5, R5, 0x8 ;  /* 0x0000000805057836 */ /* 0x000fe20000000000 */
[----:B--2---:R-:W-:-:S08]  /*1c80*/  DADD R8, R16, R8 ;  /* 0x0000000010087229 */ /* 0x004fd00000000008 */
[----:B---3--:R-:W-:-:S08]  /*1c90*/  DADD R8, R8, R10 ;  /* 0x0000000008087229 */ /* 0x008fd0000000000a */
[----:B----4-:R-:W-:-:S08]  /*1ca0*/  DADD R8, R8, R12 ;  /* 0x0000000008087229 */ /* 0x010fd0000000000c */
[----:B-----5:R-:W-:-:S08]  /*1cb0*/  DADD R8, R8, R14 ;  /* 0x0000000008087229 */ /* 0x020fd0000000000e */
[----:B------:R-:W-:-:S08]  /*1cc0*/  DADD R8, R8, R18 ;  /* 0x0000000008087229 */ /* 0x000fd00000000012 */
[----:B------:R-:W-:-:S08]  /*1cd0*/  DADD R8, R8, R20 ;  /* 0x0000000008087229 */ /* 0x000fd00000000014 */
[----:B------:R-:W-:-:S08]  /*1ce0*/  DADD R8, R8, R22 ;  /* 0x0000000008087229 */ /* 0x000fd00000000016 */
[----:B------:R-:W-:-:S11]  /*1cf0*/  DADD R16, R8, R2 ;  /* 0x0000000008107229 */ /* 0x000fd60000000002 */
.L_x_19:
[----:B------:R-:W-:Y:S05]  /*1d00*/  BRA.U !UP0, `(.L_x_16) ;  /* 0x0000000508c07547 */ /* 0x000fea000b800000 */
[----:B------:R-:W-:Y:S02]  /*1d10*/  UISETP.GE.U32.AND UP0, UPT, UR5, 0x4, UPT ;  /* 0x000000040500788c */ /* 0x000fe4000bf06070 */
[----:B------:R-:W-:-:S04]  /*1d20*/  ULOP3.LUT UR4, UR8, 0x3, URZ, 0xc0, !UPT ;  /* 0x0000000308047892 */ /* 0x000fc8000f8ec0ff */
[----:B------:R-:W-:-:S03]  /*1d30*/  UISETP.NE.AND UP1, UPT, UR4, URZ, UPT ;  /* 0x000000ff0400728c */ /* 0x000fc6000bf25270 */
[----:B------:R-:W-:Y:S08]  /*1d40*/  BRA.U !UP0, `(.L_x_20) ;  /* 0x0000000508247547 */ /* 0x000ff0000b800000 */
[----:B------:R-:W-:Y:S01]  /*1d50*/  IABS R0, R6 ;  /* 0x0000000600007213 */ /* 0x000fe20000000000 */
[----:B------:R-:W-:-:S03]  /*1d60*/  IMAD R7, R4, UR8, R5 ;  /* 0x0000000804077c24 */ /* 0x000fc6000f8e0205 */
[----:B------:R-:W1:Y:S01]  /*1d70*/  I2F.RP R9, R0 ;  /* 0x0000000000097306 */ /* 0x000e620000209400 */
[C---:B------:R-:W-:Y:S01]  /*1d80*/  VIADD R8, R7.reuse, 0x1 ;  /* 0x0000000107087836 */ /* 0x040fe20000000000 */
[C---:B------:R-:W-:Y:S01]  /*1d90*/  ISETP.GE.AND P2, PT, R7.reuse, RZ, PT ;  /* 0x000000ff0700720c */ /* 0x040fe20003f46270 */
[C---:B------:R-:W-:Y:S02]  /*1da0*/  VIADD R12, R7.reuse, 0x2 ;  /* 0x00000002070c7836 */ /* 0x040fe40000000000 */
[----:B------:R-:W-:-:S03]  /*1db0*/  VIADD R10, R7, 0x3 ;  /* 0x00000003070a7836 */ /* 0x000fc60000000000 */
[----:B------:R-:W-:Y:S02]  /*1dc0*/  IABS R13, R12 ;  /* 0x0000000c000d7213 */ /* 0x000fe40000000000 */
[----:B------:R-:W-:Y:S01]  /*1dd0*/  IABS R15, R10 ;  /* 0x0000000a000f7213 */ /* 0x000fe20000000000 */
[----:B-1----:R-:W1:Y:S02]  /*1de0*/  MUFU.RCP R9, R9 ;  /* 0x0000000900097308 */ /* 0x002e640000001000 */
[----:B-1----:R-:W-:Y:S01]  /*1df0*/  VIADD R2, R9, 0xffffffe ;  /* 0x0ffffffe09027836 */ /* 0x002fe20000000000 */
[----:B------:R-:W-:Y:S02]  /*1e00*/  IABS R9, R7 ;  /* 0x0000000700097213 */ /* 0x000fe40000000000 */
[----:B------:R-:W-:-:S03]  /*1e10*/  LOP3.LUT R7, RZ, R6, RZ, 0x33, !PT ;  /* 0x00000006ff077212 */ /* 0x000fc600078e33ff */
[----:B------:R1:W2:Y:S02]  /*1e20*/  F2I.FTZ.U32.TRUNC.NTZ R3, R2 ;  /* 0x0000000200037305 */ /* 0x0002a4000021f000 */
[----:B-1----:R-:W-:Y:S01]  /*1e30*/  IMAD.MOV.U32 R2, RZ, RZ, RZ ;  /* 0x000000ffff027224 */ /* 0x002fe200078e00ff */
[----:B--2---:R-:W-:-:S05]  /*1e40*/  IADD3 R11, PT, PT, RZ, -R3, RZ ;  /* 0x80000003ff0b7210 */ /* 0x004fca0007ffe0ff */
[----:B------:R-:W-:-:S04]  /*1e50*/  IMAD R11, R11, R0, RZ ;  /* 0x000000000b0b7224 */ /* 0x000fc800078e02ff */
[----:B------:R-:W-:Y:S01]  /*1e60*/  IMAD.HI.U32 R14, R3, R11, R2 ;  /* 0x0000000b030e7227 */ /* 0x000fe200078e0002 */
[----:B------:R-:W-:-:S05]  /*1e70*/  IABS R11, R8 ;  /* 0x00000008000b7213 */ /* 0x000fca0000000000 */
[----:B------:R-:W-:-:S05]  /*1e80*/  IMAD.HI.U32 R2, R14, R9, RZ ;  /* 0x000000090e027227 */ /* 0x000fca00078e00ff */
[----:B------:R-:W-:Y:S01]  /*1e90*/  IADD3 R3, PT, PT, -R2, RZ, RZ ;  /* 0x000000ff02037210 */ /* 0x000fe20007ffe1ff */
[----:B------:R-:W-:-:S04]  /*1ea0*/  IMAD.HI.U32 R2, R14, R11, RZ ;  /* 0x0000000b0e027227 */ /* 0x000fc800078e00ff */
[----:B------:R-:W-:Y:S02]  /*1eb0*/  IMAD R9, R0, R3, R9 ;  /* 0x0000000300097224 */ /* 0x000fe400078e0209 */
[----:B------:R-:W-:Y:S02]  /*1ec0*/  IMAD.MOV R3, RZ, RZ, -R2 ;  /* 0x000000ffff037224 */ /* 0x000fe400078e0a02 */
[----:B------:R-:W-:Y:S01]  /*1ed0*/  IMAD.HI.U32 R2, R14, R13, RZ ;  /* 0x0000000d0e027227 */ /* 0x000fe200078e00ff */
[----:B------:R-:W-:-:S03]  /*1ee0*/  ISETP.GT.U32.AND P0, PT, R0, R9, PT ;  /* 0x000000090000720c */ /* 0x000fc60003f04070 */
[----:B------:R-:W-:Y:S02]  /*1ef0*/  IMAD R11, R0, R3, R11 ;  /* 0x00000003000b7224 */ /* 0x000fe400078e020b */
[----:B------:R-:W-:Y:S02]  /*1f00*/  IMAD.MOV R3, RZ, RZ, -R2 ;  /* 0x000000ffff037224 */ /* 0x000fe400078e0a02 */
[----:B------:R-:W-:Y:S01]  /*1f10*/  IMAD.HI.U32 R2, R14, R15, RZ ;  /* 0x0000000f0e027227 */ /* 0x000fe200078e00ff */
[----:B------:R-:W-:-:S03]  /*1f20*/  ISETP.GT.U32.AND P1, PT, R0, R11, PT ;  /* 0x0000000b0000720c */ /* 0x000fc60003f24070 */
[----:B------:R-:W-:Y:S01]  /*1f30*/  IMAD R13, R0, R3, R13 ;  /* 0x00000003000d7224 */ /* 0x000fe200078e020d */
[----:B------:R-:W-:Y:S01]  /*1f40*/  IADD3 R2, PT, PT, -R2, RZ, RZ ;  /* 0x000000ff02027210 */ /* 0x000fe20007ffe1ff */
[----:B------:R-:W-:-:S03]  /*1f50*/  @!P0 IMAD.IADD R9, R9, 0x1, -R0 ;  /* 0x0000000109098824 */ /* 0x000fc600078e0a00 */
[C---:B------:R-:W-:Y:S01]  /*1f60*/  ISETP.GT.U32.AND P4, PT, R0.reuse, R13, PT ;  /* 0x0000000d0000720c */ /* 0x040fe20003f84070 */
[C---:B------:R-:W-:Y:S01]  /*1f70*/  IMAD R15, R0.reuse, R2, R15 ;  /* 0x00000002000f7224 */ /* 0x040fe200078e020f */
[C---:B------:R-:W-:Y:S01]  /*1f80*/  ISETP.GT.U32.AND P3, PT, R0.reuse, R9, PT ;  /* 0x000000090000720c */ /* 0x040fe20003f64070 */
[----:B------:R-:W1:Y:S02]  /*1f90*/  LDC.64 R2, c[0x0][0x380] ;  /* 0x0000e000ff027b82 */ /* 0x000e640000000a00 */
[----:B------:R-:W-:Y:S01]  /*1fa0*/  @!P1 IMAD.IADD R11, R11, 0x1, -R0 ;  /* 0x000000010b0b9824 */ /* 0x000fe200078e0a00 */
[----:B------:R-:W-:-:S04]  /*1fb0*/  ISETP.GT.U32.AND P0, PT, R0, R15, PT ;  /* 0x0000000f0000720c */ /* 0x000fc80003f04070 */
[----:B------:R-:W-:-:S03]  /*1fc0*/  ISETP.GT.U32.AND P1, PT, R0, R11, PT ;  /* 0x0000000b0000720c */ /* 0x000fc60003f24070 */
[--C-:B------:R-:W-:Y:S01]  /*1fd0*/  @!P4 IMAD.IADD R13, R13, 0x1, -R0.reuse ;  /* 0x000000010d0dc824 */ /* 0x100fe200078e0a00 */
[----:B------:R-:W-:Y:S02]  /*1fe0*/  ISETP.GE.AND P4, PT, R8, RZ, PT ;  /* 0x000000ff0800720c */ /* 0x000fe40003f86270 */
[----:B------:R-:W-:Y:S02]  /*1ff0*/  @!P3 IADD3 R9, PT, PT, R9, -R0, RZ ;  /* 0x800000000909b210 */ /* 0x000fe40007ffe0ff */
[----:B------:R-:W-:Y:S01]  /*2000*/  ISETP.GT.U32.AND P5, PT, R0, R13, PT ;  /* 0x0000000d0000720c */ /* 0x000fe20003fa4070 */
[--C-:B------:R-:W-:Y:S01]  /*2010*/  @!P0 IMAD.IADD R15, R15, 0x1, -R0.reuse ;  /* 0x000000010f0f8824 */ /* 0x100fe200078e0a00 */
[----:B------:R-:W-:Y:S01]  /*2020*/  ISETP.NE.AND P3, PT, R6, RZ, PT ;  /* 0x000000ff0600720c */ /* 0x000fe20003f65270 */
[----:B------:R-:W-:Y:S01]  /*2030*/  @!P2 IMAD.MOV R9, RZ, RZ, -R9 ;  /* 0x000000ffff09a224 */ /* 0x000fe200078e0a09 */
[----:B------:R-:W-:Y:S01]  /*2040*/  ISETP.GE.AND P0, PT, R12, RZ, PT ;  /* 0x000000ff0c00720c */ /* 0x000fe20003f06270 */
[----:B------:R-:W-:Y:S01]  /*2050*/  @!P1 IMAD.IADD R11, R11, 0x1, -R0 ;  /* 0x000000010b0b9824 */ /* 0x000fe200078e0a00 */
[----:B------:R-:W-:-:S02]  /*2060*/  ISETP.GT.U32.AND P1, PT, R0, R15, PT ;  /* 0x0000000f0000720c */ /* 0x000fc40003f24070 */
[----:B------:R-:W-:Y:S01]  /*2070*/  SEL R9, R7, R9, !P3 ;  /* 0x0000000907097207 */ /* 0x000fe20005800000 */
[----:B------:R-:W-:Y:S01]  /*2080*/  @!P4 IMAD.MOV R11, RZ, RZ, -R11 ;  /* 0x000000ffff0bc224 */ /* 0x000fe200078e0a0b */
[----:B------:R-:W-:-:S03]  /*2090*/  ISETP.GE.AND P2, PT, R10, RZ, PT ;  /* 0x000000ff0a00720c */ /* 0x000fc60003f46270 */
[----:B-1----:R-:W-:Y:S01]  /*20a0*/  IMAD.WIDE R8, R9, 0x8, R2 ;  /* 0x0000000809087825 */ /* 0x002fe200078e0202 */
[----:B------:R-:W-:Y:S02]  /*20b0*/  @!P5 IADD3 R13, PT, PT, R13, -R0, RZ ;  /* 0x800000000d0dd210 */ /* 0x000fe40007ffe0ff */
[----:B------:R-:W-:-:S03]  /*20c0*/  SEL R11, R7, R11, !P3 ;  /* 0x0000000b070b7207 */ /* 0x000fc60005800000 */
[----:B0-----:R-:W2:Y:S01]  /*20d0*/  LDG.E.64 R8, desc[UR6][R8.64] ;  /* 0x0000000608087981 */ /* 0x001ea2000c1e1b00 */
[----:B------:R-:W-:Y:S02]  /*20e0*/  @!P0 IMAD.MOV R13, RZ, RZ, -R13 ;  /* 0x000000ffff0d8224 */ /* 0x000fe400078e0a0d */
[----:B------:R-:W-:-:S03]  /*20f0*/  IMAD.WIDE R10, R11, 0x8, R2 ;  /* 0x000000080b0a7825 */ /* 0x000fc600078e0202 */
[----:B------:R-:W-:Y:S01]  /*2100*/  SEL R13, R7, R13, !P3 ;  /* 0x0000000d070d7207 */ /* 0x000fe20005800000 */
[----:B------:R-:W-:Y:S02]  /*2110*/  @!P1 IMAD.IADD R15, R15, 0x1, -R0 ;  /* 0x000000010f0f9824 */ /* 0x000fe400078e0a00 */
[----:B------:R-:W3:Y:S02]  /*2120*/  LDG.E.64 R10, desc[UR6][R10.64] ;  /* 0x000000060a0a7981 */ /* 0x000ee4000c1e1b00 */
[----:B------:R-:W-:Y:S01]  /*2130*/  IMAD.WIDE R12, R13, 0x8, R2 ;  /* 0x000000080d0c7825 */ /* 0x000fe200078e0202 */
[----:B------:R-:W-:-:S04]  /*2140*/  @!P2 IADD3 R15, PT, PT, -R15, RZ, RZ ;  /* 0x000000ff0f0fa210 */ /* 0x000fc80007ffe1ff */
[----:B------:R-:W-:Y:S01]  /*2150*/  SEL R7, R7, R15, !P3 ;  /* 0x0000000f07077207 */ /* 0x000fe20005800000 */
[----:B------:R-:W4:Y:S04]  /*2160*/  LDG.E.64 R12, desc[UR6][R12.64] ;  /* 0x000000060c0c7981 */ /* 0x000f28000c1e1b00 */
[----:B------:R-:W-:-:S06]  /*2170*/  IMAD.WIDE R2, R7, 0x8, R2 ;  /* 0x0000000807027825 */ /* 0x000fcc00078e0202 */
[----:B------:R-:W5:Y:S01]  /*2180*/  LDG.E.64 R2, desc[UR6][R2.64] ;  /* 0x0000000602027981 */ /* 0x000f62000c1e1b00 */
[----:B------:R-:W-:Y:S01]  /*2190*/  VIADD R5, R5, 0x4 ;  /* 0x0000000405057836 */ /* 0x000fe20000000000 */
[----:B--2---:R-:W-:-:S08]  /*21a0*/  DADD R8, R16, R8 ;  /* 0x0000000010087229 */ /* 0x004fd00000000008 */
[----:B---3--:R-:W-:-:S08]  /*21b0*/  DADD R8, R8, R10 ;  /* 0x0000000008087229 */ /* 0x008fd0000000000a */
[----:B----4-:R-:W-:-:S08]  /*21c0*/  DADD R8, R8, R12 ;  /* 0x0000000008087229 */ /* 0x010fd0000000000c */
[----:B-----5:R-:W-:-:S11]  /*21d0*/  DADD R16, R8, R2 ;  /* 0x0000000008107229 */ /* 0x020fd60000000002 */
.L_x_20:
[----:B------:R-:W-:Y:S05]  /*21e0*/  BRA.U !UP1, `(.L_x_16) ;  /* 0x0000000109887547 */ /* 0x000fea000b800000 */
[-C--:B------:R-:W-:Y:S01]  /*21f0*/  IABS R0, R6.reuse ;  /* 0x0000000600007213 */ /* 0x080fe20000000000 */
[----:B------:R-:W1:Y:S01]  /*2200*/  LDC R7, c[0x0][0x390] ;  /* 0x0000e400ff077b82 */ /* 0x000e620000000800 */
[----:B------:R-:W-:Y:S01]  /*2210*/  ISETP.NE.AND P2, PT, R6, RZ, PT ;  /* 0x000000ff0600720c */ /* 0x000fe20003f45270 */
[----:B------:R-:W-:Y:S01]  /*2220*/  IMAD R5, R4, UR8, R5 ;  /* 0x0000000804057c24 */ /* 0x000fe2000f8e0205 */
[----:B------:R-:W2:Y:S01]  /*2230*/  I2F.RP R10, R0 ;  /* 0x00000000000a7306 */ /* 0x000ea20000209400 */
[----:B------:R-:W-:Y:S01]  /*2240*/  LOP3.LUT R12, RZ, R6, RZ, 0x33, !PT ;  /* 0x00000006ff0c7212 */ /* 0x000fe200078e33ff */
[----:B------:R-:W-:-:S03]  /*2250*/  UIADD3 UR4, UPT, UPT, -UR4, URZ, URZ ;  /* 0x000000ff04047290 */ /* 0x000fc6000fffe1ff */
[----:B------:R-:W3:Y:S03]  /*2260*/  LDC.64 R2, c[0x0][0x380] ;  /* 0x0000e000ff027b82 */ /* 0x000ee60000000a00 */
[----:B--2---:R-:W2:Y:S02]  /*2270*/  MUFU.RCP R10, R10 ;  /* 0x0000000a000a7308 */ /* 0x004ea40000001000 */
[----:B--2---:R-:W-:-:S06]  /*2280*/  VIADD R8, R10, 0xffffffe ;  /* 0x0ffffffe0a087836 */ /* 0x004fcc0000000000 */
[----:B------:R2:W4:Y:S02]  /*2290*/  F2I.FTZ.U32.TRUNC.NTZ R9, R8 ;  /* 0x0000000800097305 */ /* 0x000524000021f000 */
[----:B--2---:R-:W-:Y:S01]  /*22a0*/  MOV R8, RZ ;  /* 0x000000ff00087202 */ /* 0x004fe20000000f00 */
[----:B----4-:R-:W-:-:S04]  /*22b0*/  IMAD.MOV R11, RZ, RZ, -R9 ;  /* 0x000000ffff0b7224 */ /* 0x010fc800078e0a09 */
[----:B------:R-:W-:-:S04]  /*22c0*/  IMAD R11, R11, R0, RZ ;  /* 0x000000000b0b7224 */ /* 0x000fc800078e02ff */
[----:B-1-3--:R-:W-:-:S07]  /*22d0*/  IMAD.HI.U32 R10, R9, R11, R8 ;  /* 0x0000000b090a7227 */ /* 0x00afce00078e0008 */
.L_x_21:
[----:B------:R-:W-:Y:S02]  /*22e0*/  IABS R9, R5 ;  /* 0x0000000500097213 */ /* 0x000fe40000000000 */
[----:B------:R-:W-:Y:S02]  /*22f0*/  IABS R8, R7 ;  /* 0x0000000700087213 */ /* 0x000fe40000000000 */
[----:B------:R-:W-:Y:S01]  /*2300*/  ISETP.GE.AND P1, PT, R5, RZ, PT ;  /* 0x000000ff0500720c */ /* 0x000fe20003f26270 */
[----:B------:R-:W-:-:S04]  /*2310*/  IMAD.HI.U32 R6, R10, R9, RZ ;  /* 0x000000090a067227 */ /* 0x000fc800078e00ff */
[----:B------:R-:W-:-:S04]  /*2320*/  IMAD.MOV R6, RZ, RZ, -R6 ;  /* 0x000000ffff067224 */ /* 0x000fc800078e0a06 */
[----:B------:R-:W-:-:S05]  /*2330*/  IMAD R9, R8, R6, R9 ;  /* 0x0000000608097224 */ /* 0x000fca00078e0209 */
[----:B------:R-:W-:-:S13]  /*2340*/  ISETP.GT.U32.AND P0, PT, R0, R9, PT ;  /* 0x000000090000720c */ /* 0x000fda0003f04070 */
[----:B------:R-:W-:-:S05]  /*2350*/  @!P0 IMAD.IADD R9, R9, 0x1, -R8 ;  /* 0x0000000109098824 */ /* 0x000fca00078e0a08 */
[----:B------:R-:W-:-:S13]  /*2360*/  ISETP.GT.U32.AND P0, PT, R0, R9, PT ;  /* 0x000000090000720c */ /* 0x000fda0003f04070 */
[----:B------:R-:W-:-:S05]  /*2370*/  @!P0 IMAD.IADD R9, R9, 0x1, -R8 ;  /* 0x0000000109098824 */ /* 0x000fca00078e0a08 */
[----:B------:R-:W-:-:S04]  /*2380*/  @!P1 IADD3 R9, PT, PT, -R9, RZ, RZ ;  /* 0x000000ff09099210 */ /* 0x000fc80007ffe1ff */
[----:B------:R-:W-:-:S05]  /*2390*/  SEL R9, R12, R9, !P2 ;  /* 0x000000090c097207 */ /* 0x000fca0005000000 */
[----:B------:R-:W-:-:S06]  /*23a0*/  IMAD.WIDE R8, R9, 0x8, R2 ;  /* 0x0000000809087825 */ /* 0x000fcc00078e0202 */
[----:B0-----:R-:W2:Y:S01]  /*23b0*/  LDG.E.64 R8, desc[UR6][R8.64] ;  /* 0x0000000608087981 */ /* 0x001ea2000c1e1b00 */
[----:B------:R-:W-:Y:S01]  /*23c0*/  UIADD3 UR4, UPT, UPT, UR4, 0x1, URZ ;  /* 0x0000000104047890 */ /* 0x000fe2000fffe0ff */
[----:B------:R-:W-:-:S03]  /*23d0*/  VIADD R5, R5, 0x1 ;  /* 0x0000000105057836 */ /* 0x000fc60000000000 */
[----:B------:R-:W-:Y:S01]  /*23e0*/  UISETP.NE.AND UP0, UPT, UR4, URZ, UPT ;  /* 0x000000ff0400728c */ /* 0x000fe2000bf05270 */
[----:B--2---:R-:W-:-:S08]  /*23f0*/  DADD R16, R8, R16 ;  /* 0x0000000008107229 */ /* 0x004fd00000000010 */
[----:B------:R-:W-:Y:S05]  /*2400*/  BRA.U UP0, `(.L_x_21) ;  /* 0xfffffffd00b47547 */ /* 0x000fea000b83ffff */
.L_x_16:
[----:B------:R-:W1:Y:S01]  /*2410*/  LDCU UR4, c[0x0][0x394] ;  /* 0x00007280ff0477ac */ /* 0x000e620008000800 */
[----:B------:R-:W-:Y:S01]  /*2420*/  IMAD.MOV.U32 R2, RZ, RZ, 0x1 ;  /* 0x00000001ff027424 */ /* 0x000fe200078e00ff */
[----:B------:R-:W-:Y:S01]  /*2430*/  FSETP.GEU.AND P1, PT, |R17|, 6.5827683646048100446e-37, PT ;  /* 0x036000001100780b */ /* 0x000fe20003f2e200 */
[----:B------:R-:W-:Y:S01]  /*2440*/  BSSY.RECONVERGENT B0, `(.L_x_22) ;  /* 0x0000014000007945 */ /* 0x000fe20003800200 */
[----:B-1----:R-:W1:Y:S08]  /*2450*/  I2F.F64 R8, UR4 ;  /* 0x0000000400087d12 */ /* 0x002e700008201c00 */
[----:B-1----:R-:W1:Y:S02]  /*2460*/  MUFU.RCP64H R3, R9 ;  /* 0x0000000900037308 */ /* 0x002e640000001800 */
[----:B-1----:R-:W-:-:S08]  /*2470*/  DFMA R6, -R8, R2, 1 ;  /* 0x3ff000000806742b */ /* 0x002fd00000000102 */
        /* <DEDUP_REMOVED lines=13> */
[----:B0-----:R-:W-:Y:S05]  /*2550*/  CALL.REL.NOINC `($__internal_1_$__cuda_sm20_div_rn_f64_full) ;  /* 0x00000000001c7944 */ /* 0x001fea0003c00000 */
[----:B------:R-:W-:Y:S02]  /*2560*/  IMAD.MOV.U32 R2, RZ, RZ, R12 ;  /* 0x000000ffff027224 */ /* 0x000fe400078e000c */
[----:B------:R-:W-:-:S07]  /*2570*/  IMAD.MOV.U32 R3, RZ, RZ, R13 ;  /* 0x000000ffff037224 */ /* 0x000fce00078e000d */
.L_x_23:
[----:B0-----:R-:W-:Y:S05]  /*2580*/  BSYNC.RECONVERGENT B0 ;  /* 0x0000000000007941 */ /* 0x001fea0003800200 */
.L_x_22:
[----:B------:R-:W0:Y:S02]  /*2590*/  LDC.64 R6, c[0x0][0x388] ;  /* 0x0000e200ff067b82 */ /* 0x000e240000000a00 */
[----:B0-----:R-:W-:-:S05]  /*25a0*/  IMAD.WIDE R4, R4, 0x8, R6 ;  /* 0x0000000804047825 */ /* 0x001fca00078e0206 */
[----:B------:R-:W-:Y:S01]  /*25b0*/  STG.E.64 desc[UR6][R4.64], R2 ;  /* 0x0000000204007986 */ /* 0x000fe2000c101b06 */
[----:B------:R-:W-:Y:S05]  /*25c0*/  EXIT ;  /* 0x000000000000794d */ /* 0x000fea0003800000 */
        .weak           $__internal_1_$__cuda_sm20_div_rn_f64_full
        .type           $__internal_1_$__cuda_sm20_div_rn_f64_full,@function
        .size           $__internal_1_$__cuda_sm20_div_rn_f64_full,(.L_x_31 - $__internal_1_$__cuda_sm20_div_rn_f64_full)
$__internal_1_$__cuda_sm20_div_rn_f64_full:
        /* <DEDUP_REMOVED lines=10> */
[----:B------:R-:W-:Y:S01]  /*2670*/  ISETP.GE.U32.AND P1, PT, R5, R14, PT ;  /* 0x0000000e0500720c */ /* 0x000fe20003f26070 */
[----:B------:R-:W-:Y:S01]  /*2680*/  @!P2 IMAD.MOV.U32 R18, RZ, RZ, RZ ;  /* 0x000000ffff12a224 */ /* 0x000fe200078e00ff */
[----:B------:R-:W-:Y:S01]  /*2690*/  @!P2 LOP3.LUT R12, R9, 0x7ff00000, RZ, 0xc0, !PT ;  /* 0x7ff00000090ca812 */ /* 0x000fe200078ec0ff */
[----:B------:R-:W0:Y:S03]  /*26a0*/  MUFU.RCP64H R17, R3 ;  /* 0x0000000300117308 */ /* 0x000e260000001800 */
        /* <DEDUP_REMOVED lines=14> */
[----:B------:R-:W-:Y:S01]  /*2790*/  MOV R21, R5 ;  /* 0x0000000500157202 */ /* 0x000fe20000000f00 */
[----:B------:R-:W-:Y:S01]  /*27a0*/  IMAD.MOV.U32 R20, RZ, RZ, R14 ;  /* 0x000000ffff147224 */ /* 0x000fe200078e000e */
[----:B------:R-:W-:Y:S02]  /*27b0*/  @!P0 LOP3.LUT R20, R3, 0x7ff00000, RZ, 0xc0, !PT ;  /* 0x7ff0000003148812 */ /* 0x000fe400078ec0ff */
[----:B------:R-:W-:-:S03]  /*27c0*/  @!P2 LOP3.LUT R21, R11, 0x7ff00000, RZ, 0xc0, !PT ;  /* 0x7ff000000b15a812 */ /* 0x000fc600078ec0ff */
[----:B------:R-:W-:Y:S01]  /*27d0*/  DMUL R18, R16, R10 ;  /* 0x0000000a10127228 */ /* 0x000fe20000000000 */
[----:B------:R-:W-:Y:S02]  /*27e0*/  VIADD R22, R20, 0xffffffff ;  /* 0xffffffff14167836 */ /* 0x000fe40000000000 */
[----:B------:R-:W-:-:S05]  /*27f0*/  VIADD R13, R21, 0xffffffff ;  /* 0xffffffff150d7836 */ /* 0x000fca0000000000 */
[----:B------:R-:W-:Y:S01]  /*2800*/  ISETP.GT.U32.AND P0, PT, R13, 0x7feffffe, PT ;  /* 0x7feffffe0d00780c */ /* 0x000fe20003f04070 */
[----:B------:R-:W-:-:S03]  /*2810*/  DFMA R14, R18, -R2, R10 ;  /* 0x80000002120e722b */ /* 0x000fc6000000000a */
[----:B------:R-:W-:-:S05]  /*2820*/  ISETP.GT.U32.OR P0, PT, R22, 0x7feffffe, P0 ;  /* 0x7feffffe1600780c */ /* 0x000fca0000704470 */
[----:B------:R-:W-:-:S08]  /*2830*/  DFMA R14, R16, R14, R18 ;  /* 0x0000000e100e722b */ /* 0x000fd00000000012 */
[----:B------:R-:W-:Y:S05]  /*2840*/  @P0 BRA `(.L_x_25) ;  /* 0x00000000006c0947 */ /* 0x000fea0003800000 */
[----:B------:R-:W-:-:S04]  /*2850*/  LOP3.LUT R16, R9, 0x7ff00000, RZ, 0xc0, !PT ;  /* 0x7ff0000009107812 */ /* 0x000fc800078ec0ff */
[CC--:B------:R-:W-:Y:S02]  /*2860*/  VIADDMNMX R6, R5.reuse, -R16.reuse, 0xb9600000, !PT ;  /* 0xb960000005067446 */ /* 0x0c0fe40007800910 */
[----:B------:R-:W-:Y:S02]  /*2870*/  ISETP.GE.U32.AND P0, PT, R5, R16, PT ;  /* 0x000000100500720c */ /* 0x000fe40003f06070 */
[----:B------:R-:W-:Y:S02]  /*2880*/  VIMNMX R6, PT, PT, R6, 0x46a00000, PT ;  /* 0x46a0000006067848 */ /* 0x000fe40003fe0100 */
[----:B------:R-:W-:-:S04]  /*2890*/  SEL R5, R12, 0x63400000, !P0 ;  /* 0x634000000c057807 */ /* 0x000fc80004000000 */
[----:B------:R-:W-:Y:S01]  /*28a0*/  IADD3 R5, PT, PT, -R5, R6, RZ ;  /* 0x0000000605057210 */ /* 0x000fe20007ffe1ff */
[----:B------:R-:W-:-:S04]  /*28b0*/  IMAD.MOV.U32 R6, RZ, RZ, RZ ;  /* 0x000000ffff067224 */ /* 0x000fc800078e00ff */
        /* <DEDUP_REMOVED lines=10> */
[----:B------:R-:W-:Y:S01]  /*2960*/  IADD3 R3, PT, PT, -R5, RZ, RZ ;  /* 0x000000ff05037210 */ /* 0x000fe20007ffe1ff */
[----:B------:R-:W-:Y:S01]  /*2970*/  IMAD.MOV.U32 R2, RZ, RZ, RZ ;  /* 0x000000ffff027224 */ /* 0x000fe200078e00ff */
[----:B------:R-:W-:-:S05]  /*2980*/  DMUL.RP R6, R14, R6 ;  /* 0x000000060e067228 */ /* 0x000fca0000008000 */
[----:B------:R-:W-:-:S05]  /*2990*/  DFMA R2, R12, -R2, R14 ;  /* 0x800000020c02722b */ /* 0x000fca000000000e */
[----:B------:R-:W-:Y:S02]  /*29a0*/  LOP3.LUT R9, R7, R9, RZ, 0x3c, !PT ;  /* 0x0000000907097212 */ /* 0x000fe400078e3cff */
[----:B------:R-:W-:-:S04]  /*29b0*/  IADD3 R2, PT, PT, -R5, -0x43300000, RZ ;  /* 0xbcd0000005027810 */ /* 0x000fc80007ffe1ff */
[----:B------:R-:W-:-:S04]  /*29c0*/  FSETP.NEU.AND P0, PT, |R3|, R2, PT ;  /* 0x000000020300720b */ /* 0x000fc80003f0d200 */
[----:B------:R-:W-:Y:S02]  /*29d0*/  FSEL R12, R6, R12, !P0 ;  /* 0x0000000c060c7208 */ /* 0x000fe40004000000 */
[----:B------:R-:W-:Y:S01]  /*29e0*/  FSEL R13, R9, R13, !P0 ;  /* 0x0000000d090d7208 */ /* 0x000fe20004000000 */
[----:B------:R-:W-:Y:S06]  /*29f0*/  BRA `(.L_x_26) ;  /* 0x0000000000547947 */ /* 0x000fec0003800000 */
.L_x_25:
[----:B------:R-:W-:-:S14]  /*2a00*/  DSETP.NAN.AND P0, PT, R6, R6, PT ;  /* 0x000000060600722a */ /* 0x000fdc0003f08000 */
[----:B------:R-:W-:Y:S05]  /*2a10*/  @P0 BRA `(.L_x_27) ;  /* 0x0000000000440947 */ /* 0x000fea0003800000 */
[----:B------:R-:W-:-:S14]  /*2a20*/  DSETP.NAN.AND P0, PT, R8, R8, PT ;  /* 0x000000080800722a */ /* 0x000fdc0003f08000 */
[----:B------:R-:W-:Y:S05]  /*2a30*/  @P0 BRA `(.L_x_28) ;  /* 0x0000000000300947 */ /* 0x000fea0003800000 */
[----:B------:R-:W-:Y:S01]  /*2a40*/  ISETP.NE.AND P0, PT, R21, R20, PT ;  /* 0x000000141500720c */ /* 0x000fe20003f05270 */
[----:B------:R-:W-:Y:S02]  /*2a50*/  IMAD.MOV.U32 R12, RZ, RZ, 0x0 ;  /* 0x00000000ff0c7424 */ /* 0x000fe400078e00ff */
[----:B------:R-:W-:-:S10]  /*2a60*/  IMAD.MOV.U32 R13, RZ, RZ, -0x80000 ;  /* 0xfff80000ff0d7424 */ /* 0x000fd400078e00ff */
[----:B------:R-:W-:Y:S05]  /*2a70*/  @!P0 BRA `(.L_x_26) ;  /* 0x0000000000348947 */ /* 0x000fea0003800000 */
[----:B------:R-:W-:Y:S02]  /*2a80*/  ISETP.NE.AND P0, PT, R21, 0x7ff00000, PT ;  /* 0x7ff000001500780c */ /* 0x000fe40003f05270 */
[----:B------:R-:W-:Y:S02]  /*2a90*/  LOP3.LUT R13, R7, 0x80000000, R9, 0x48, !PT ;  /* 0x80000000070d7812 */ /* 0x000fe400078e4809 */
[----:B------:R-:W-:-:S13]  /*2aa0*/  ISETP.EQ.OR P0, PT, R20, RZ, !P0 ;  /* 0x000000ff1400720c */ /* 0x000fda0004702670 */
[----:B------:R-:W-:Y:S02]  /*2ab0*/  @P0 LOP3.LUT R2, R13, 0x7ff00000, RZ, 0xfc, !PT ;  /* 0x7ff000000d020812 */ /* 0x000fe400078efcff */
[----:B------:R-:W-:Y:S01]  /*2ac0*/  @!P0 MOV R12, RZ ;  /* 0x000000ff000c8202 */ /* 0x000fe20000000f00 */
[----:B------:R-:W-:Y:S02]  /*2ad0*/  @P0 IMAD.MOV.U32 R12, RZ, RZ, RZ ;  /* 0x000000ffff0c0224 */ /* 0x000fe400078e00ff */
[----:B------:R-:W-:Y:S01]  /*2ae0*/  @P0 IMAD.MOV.U32 R13, RZ, RZ, R2 ;  /* 0x000000ffff0d0224 */ /* 0x000fe200078e0002 */
[----:B------:R-:W-:Y:S06]  /*2af0*/  BRA `(.L_x_26) ;  /* 0x0000000000147947 */ /* 0x000fec0003800000 */
.L_x_28:
[----:B------:R-:W-:Y:S01]  /*2b00*/  LOP3.LUT R13, R9, 0x80000, RZ, 0xfc, !PT ;  /* 0x00080000090d7812 */ /* 0x000fe200078efcff */
[----:B------:R-:W-:Y:S01]  /*2b10*/  IMAD.MOV.U32 R12, RZ, RZ, R8 ;  /* 0x000000ffff0c7224 */ /* 0x000fe200078e0008 */
[----:B------:R-:W-:Y:S06]  /*2b20*/  BRA `(.L_x_26) ;  /* 0x0000000000087947 */ /* 0x000fec0003800000 */
.L_x_27:
[----:B------:R-:W-:Y:S02]  /*2b30*/  LOP3.LUT R13, R7, 0x80000, RZ, 0xfc, !PT ;  /* 0x00080000070d7812 */ /* 0x000fe400078efcff */
[----:B------:R-:W-:-:S07]  /*2b40*/  MOV R12, R6 ;  /* 0x00000006000c7202 */ /* 0x000fce0000000f00 */
.L_x_26:
[----:B------:R-:W-:Y:S05]  /*2b50*/  BSYNC.RECONVERGENT B1 ;  /* 0x0000000000017941 */ /* 0x000fea0003800200 */
.L_x_24:
[----:B------:R-:W-:Y:S02]  /*2b60*/  IMAD.MOV.U32 R2, RZ, RZ, R0 ;  /* 0x000000ffff027224 */ /* 0x000fe400078e0000 */
[----:B------:R-:W-:-:S04]  /*2b70*/  IMAD.MOV.U32 R3, RZ, RZ, 0x0 ;  /* 0x00000000ff037424 */ /* 0x000fc800078e00ff */
[----:B------:R-:W-:Y:S05]  /*2b80*/  RET.REL.NODEC R2 `(_Z21reduceArraySingleStepPdS_ii) ;  /* 0xffffffd4021c7950 */ /* 0x000fea0003c3ffff */
.L_x_29:
        /* <DEDUP_REMOVED lines=15> */
.L_x_31:


//--------------------- .nv.shared._Z11reduceBlockPdS_jii --------------------------
	.section	.nv.shared._Z11reduceBlockPdS_jii,"aw",@nobits
	.sectionflags	@""
	.align	16
	.zero		1024


//--------------------- .nv.shared.reserved.0     --------------------------
	.section	.nv.shared.reserved.0,"aw",@nobits
	.weak		__nv_reservedSMEM_offset_0_alias
	.size		__nv_reservedSMEM_offset_0_alias, 0, 64
	.other		__nv_reservedSMEM_offset_0_alias,@"STO_CUDA_RESERVED_SHARED STV_DEFAULT"
__nv_reservedSMEM_offset_0_alias:
	.zero		0
	.zero		64


//--------------------- .nv.shared._Z21reduceArraySingleStepPdS_ii --------------------------
	.section	.nv.shared._Z21reduceArraySingleStepPdS_ii,"aw",@nobits
	.sectionflags	@""
	.align	16
	.zero		1024


//--------------------- .nv.constant0._Z11reduceBlockPdS_jii --------------------------
	.section	.nv.constant0._Z11reduceBlockPdS_jii,"a",@progbits
	.sectionflags	@""
	.align	4
.nv.constant0._Z11reduceBlockPdS_jii:
	.zero		924


//--------------------- .nv.constant0._Z21reduceArraySingleStepPdS_ii --------------------------
	.section	.nv.constant0._Z21reduceArraySingleStepPdS_ii,"a",@progbits
	.sectionflags	@""
	.align	4
.nv.constant0._Z21reduceArraySingleStepPdS_ii:
	.zero		920


//--------------------- SYMBOLS --------------------------

	.type		.nv.reservedSmem.offset0,@object
	.size		.nv.reservedSmem.offset0,0x4
	.type		.nv.reservedSmem.cap,@object
	.size		.nv.reservedSmem.cap,0x4
